def matmul_kernel(
    a_ptr,
    b_ptr,
    c_ptr,
    M,
    N,
    K,
    stride_am,
    stride_ak,
    stride_bk,
    stride_bn,
    stride_cm,
    stride_cn,
    BLOCK_M: tl.constexpr,
    BLOCK_N: tl.constexpr,
    BLOCK_K: tl.constexpr,
    GROUP_M: tl.constexpr,
):
    pid = tl.program_id(axis=0)
    num_pid_m = tl.cdiv(M, BLOCK_M)
    num_pid_n = tl.cdiv(N, BLOCK_N)
    num_pid_in_group = GROUP_M * num_pid_n
    group_id = pid // num_pid_in_group
    first_pid_m = group_id * GROUP_M
    group_size_m = min(num_pid_m - first_pid_m, GROUP_M)
    pid_m = first_pid_m + ((pid % num_pid_in_group) % group_size_m)
    pid_n = (pid % num_pid_in_group) // group_size_m

    offs_am = (pid_m * BLOCK_M + tl.arange(0, BLOCK_M)) % M
    offs_bn = (pid_n * BLOCK_N + tl.arange(0, BLOCK_N)) % N
    offs_k = tl.arange(0, BLOCK_K)
    a_ptrs = a_ptr + offs_am[:, None] * stride_am + offs_k[None, :] * stride_ak
    b_ptrs = b_ptr + offs_k[:, None] * stride_bk + offs_bn[None, :] * stride_bn

    acc = tl.zeros((BLOCK_M, BLOCK_N), dtype=tl.float32)
    for kk in range(0, tl.cdiv(K, BLOCK_K)):
        a = tl.load(a_ptrs, mask=offs_k[None, :] < K - kk * BLOCK_K, other=0.0)
        b = tl.load(b_ptrs, mask=offs_k[:, None] < K - kk * BLOCK_K, other=0.0)
        acc = tl.dot(a, b, acc)
        a_ptrs += BLOCK_K * stride_ak
        b_ptrs += BLOCK_K * stride_bk

    c = acc.to(c_ptr.dtype.element_ty)
    offs_cm = pid_m * BLOCK_M + tl.arange(0, BLOCK_M)
    offs_cn = pid_n * BLOCK_N + tl.arange(0, BLOCK_N)
    c_ptrs = c_ptr + offs_cm[:, None] * stride_cm + offs_cn[None, :] * stride_cn
    mask = (offs_cm[:, None] < M) & (offs_cn[None, :] < N)
    tl.store(c_ptrs, c, mask=mask)

# config = {"BLOCK_K": 64, "BLOCK_M": 64, "BLOCK_N": 64, "GROUP_M": 8, "arch": "sm_100", "dtype": "fp8e4m3", "num_ctas": 4, "num_stages": 3, "num_warps": 4}
# arch = sm_100


// ===== COMPILED SASS (sm_100a) =====

	.target	sm_100a

	.elftype	@"ET_EXEC"


//--------------------- .note.nv.tkinfo           --------------------------
	.section	.note.nv.tkinfo,"",@"SHT_NOTE"
	.sectionflags	@"SHF_NOTE_NV_TKINFO"
	.tkinfo
        /*0018*/ 	.word	0x00000081
        /*0030*/ 	.string	""
        /*0030*/ 	.string	"ptxas-blackwell"
        /*0030*/ 	.string	"Cuda compilation tools, release 12.9, V12.9.86"
        /*0030*/ 	.string	"Build cuda_12.9.r12.9/compiler.36037853_0"
        /*0030*/ 	.string	"-v  -suppress-debug-info  -lineinfo  -arch sm_100a "



//--------------------- .note.nv.cuver            --------------------------
	.section	.note.nv.cuver,"",@"SHT_NOTE"
	.sectionflags	@"SHF_NOTE_NV_CUVER"
        /*0018*/ 	.short	0x0001
        /*001a*/ 	.short	0x0064
        /*001c*/ 	.short	0x0001
        /*001e*/ 	.short	0x0000
        /*0020*/ 	.short	0x0001
        /*0022*/ 	.short	0x0000


//--------------------- .nv.info                  --------------------------
	.section	.nv.info,"",@"SHT_CUDA_INFO"
	.align	4


	//----- nvinfo : EIATTR_REGCOUNT
	.align		4
        /*0000*/ 	.byte	0x04, 0x2f
        /*0002*/ 	.short	(.L_4 - .L_3)
	.align		4
.L_3:
        /*0004*/ 	.word	index@(matmul_kernel)
        /*0008*/ 	.word	0x000000a8


	//----- nvinfo : EIATTR_FRAME_SIZE
	.align		4
.L_4:
        /*000c*/ 	.byte	0x04, 0x11
        /*000e*/ 	.short	(.L_6 - .L_5)
	.align		4
.L_5:
        /*0010*/ 	.word	index@($__internal_2_$__cuda_sm10x_tcgen05_guardrail_trap_unallocated_columns_being_dealloced)
        /*0014*/ 	.word	0x00000000


	//----- nvinfo : EIATTR_FRAME_SIZE
	.align		4
.L_6:
        /*0018*/ 	.byte	0x04, 0x11
        /*001a*/ 	.short	(.L_8 - .L_7)
	.align		4
.L_7:
        /*001c*/ 	.word	index@($__internal_1_$__cuda_sm10x_tcgen05_guardrail_trap_phase_invalid_during_alloc)
        /*0020*/ 	.word	0x00000000


	//----- nvinfo : EIATTR_FRAME_SIZE
	.align		4
.L_8:
        /*0024*/ 	.byte	0x04, 0x11
        /*0026*/ 	.short	(.L_10 - .L_9)
	.align		4
.L_9:
        /*0028*/ 	.word	index@($__internal_0_$__cuda_sm10x_tcgen05_guardrail_trap_col_being_dealloced_not_returned_by_alloc)
        /*002c*/ 	.word	0x00000000


	//----- nvinfo : EIATTR_FRAME_SIZE
	.align		4
.L_10:
        /*0030*/ 	.byte	0x04, 0x11
        /*0032*/ 	.short	(.L_12 - .L_11)
	.align		4
.L_11:
        /*0034*/ 	.word	index@(matmul_kernel)
        /*0038*/ 	.word	0x00000000


	//----- nvinfo : EIATTR_MIN_STACK_SIZE
	.align		4
.L_12:
        /*003c*/ 	.byte	0x04, 0x12
        /*003e*/ 	.short	(.L_14 - .L_13)
	.align		4
.L_13:
        /*0040*/ 	.word	index@(matmul_kernel)
        /*0044*/ 	.word	0x00000000
.L_14:


//--------------------- .nv.info.matmul_kernel    --------------------------
	.section	.nv.info.matmul_kernel,"",@"SHT_CUDA_INFO"
	.sectionflags	@""
	.align	4


	//----- nvinfo : EIATTR_CUDA_API_VERSION
	.align		4
        /*0000*/ 	.byte	0x04, 0x37
        /*0002*/ 	.short	(.L_16 - .L_15)
.L_15:
        /*0004*/ 	.word	0x00000081


	//----- nvinfo : EIATTR_KPARAM_INFO
	.align		4
.L_16:
        /*0008*/ 	.byte	0x04, 0x17
        /*000a*/ 	.short	(.L_18 - .L_17)
.L_17:
        /*000c*/ 	.word	0x00000000
        /*0010*/ 	.short	0x000d
        /*0012*/ 	.short	0x0048
        /*0014*/ 	.byte	0x00, 0xf4, 0x21, 0x00


	//----- nvinfo : EIATTR_KPARAM_INFO
	.align		4
.L_18:
        /*0018*/ 	.byte	0x04, 0x17
        /*001a*/ 	.short	(.L_20 - .L_19)
.L_19:
        /*001c*/ 	.word	0x00000000
        /*0020*/ 	.short	0x000c
        /*0022*/ 	.short	0x0040
        /*0024*/ 	.byte	0x00, 0xf4, 0x21, 0x00


	//----- nvinfo : EIATTR_KPARAM_INFO
	.align		4
.L_20:
        /*0028*/ 	.byte	0x04, 0x17
        /*002a*/ 	.short	(.L_22 - .L_21)
.L_21:
        /*002c*/ 	.word	0x00000000
        /*0030*/ 	.short	0x000b
        /*0032*/ 	.short	0x0038
        /*0034*/ 	.byte	0x00, 0xf0, 0x11, 0x00


	//----- nvinfo : EIATTR_KPARAM_INFO
	.align		4
.L_22:
        /*0038*/ 	.byte	0x04, 0x17
        /*003a*/ 	.short	(.L_24 - .L_23)
.L_23:
        /*003c*/ 	.word	0x00000000
        /*0040*/ 	.short	0x000a
        /*0042*/ 	.short	0x0034
        /*0044*/ 	.byte	0x00, 0xf0, 0x11, 0x00


	//----- nvinfo : EIATTR_KPARAM_INFO
	.align		4
.L_24:
        /*0048*/ 	.byte	0x04, 0x17
        /*004a*/ 	.short	(.L_26 - .L_25)
.L_25:
        /*004c*/ 	.word	0x00000000
        /*0050*/ 	.short	0x0009
        /*0052*/ 	.short	0x0030
        /*0054*/ 	.byte	0x00, 0xf0, 0x11, 0x00


	//----- nvinfo : EIATTR_KPARAM_INFO
	.align		4
.L_26:
        /*0058*/ 	.byte	0x04, 0x17
        /*005a*/ 	.short	(.L_28 - .L_27)
.L_27:
        /*005c*/ 	.word	0x00000000
        /*0060*/ 	.short	0x0008
        /*0062*/ 	.short	0x002c
        /*0064*/ 	.byte	0x00, 0xf0, 0x11, 0x00


	//----- nvinfo : EIATTR_KPARAM_INFO
	.align		4
.L_28:
        /*0068*/ 	.byte	0x04, 0x17
        /*006a*/ 	.short	(.L_30 - .L_29)
.L_29:
        /*006c*/ 	.word	0x00000000
        /*0070*/ 	.short	0x0007
        /*0072*/ 	.short	0x0028
        /*0074*/ 	.byte	0x00, 0xf0, 0x11, 0x00


	//----- nvinfo : EIATTR_KPARAM_INFO
	.align		4
.L_30:
        /*0078*/ 	.byte	0x04, 0x17
        /*007a*/ 	.short	(.L_32 - .L_31)
.L_31:
        /*007c*/ 	.word	0x00000000
        /*0080*/ 	.short	0x0006
        /*0082*/ 	.short	0x0024
        /*0084*/ 	.byte	0x00, 0xf0, 0x11, 0x00


	//----- nvinfo : EIATTR_KPARAM_INFO
	.align		4
.L_32:
        /*0088*/ 	.byte	0x04, 0x17
        /*008a*/ 	.short	(.L_34 - .L_33)
.L_33:
        /*008c*/ 	.word	0x00000000
        /*0090*/ 	.short	0x0005
        /*0092*/ 	.short	0x0020
        /*0094*/ 	.byte	0x00, 0xf0, 0x11, 0x00


	//----- nvinfo : EIATTR_KPARAM_INFO
	.align		4
.L_34:
        /*0098*/ 	.byte	0x04, 0x17
        /*009a*/ 	.short	(.L_36 - .L_35)
.L_35:
        /*009c*/ 	.word	0x00000000
        /*00a0*/ 	.short	0x0004
        /*00a2*/ 	.short	0x001c
        /*00a4*/ 	.byte	0x00, 0xf0, 0x11, 0x00


	//----- nvinfo : EIATTR_KPARAM_INFO
	.align		4
.L_36:
        /*00a8*/ 	.byte	0x04, 0x17
        /*00aa*/ 	.short	(.L_38 - .L_37)
.L_37:
        /*00ac*/ 	.word	0x00000000
        /*00b0*/ 	.short	0x0003
        /*00b2*/ 	.short	0x0018
        /*00b4*/ 	.byte	0x00, 0xf0, 0x11, 0x00


	//----- nvinfo : EIATTR_KPARAM_INFO
	.align		4
.L_38:
        /*00b8*/ 	.byte	0x04, 0x17
        /*00ba*/ 	.short	(.L_40 - .L_39)
.L_39:
        /*00bc*/ 	.word	0x00000000
        /*00c0*/ 	.short	0x0002
        /*00c2*/ 	.short	0x0010
        /*00c4*/ 	.byte	0x00, 0xf4, 0x21, 0x00


	//----- nvinfo : EIATTR_KPARAM_INFO
	.align		4
.L_40:
        /*00c8*/ 	.byte	0x04, 0x17
        /*00ca*/ 	.short	(.L_42 - .L_41)
.L_41:
        /*00cc*/ 	.word	0x00000000
        /*00d0*/ 	.short	0x0001
        /*00d2*/ 	.short	0x0008
        /*00d4*/ 	.byte	0x00, 0xf4, 0x21, 0x00


	//----- nvinfo : EIATTR_KPARAM_INFO
	.align		4
.L_42:
        /*00d8*/ 	.byte	0x04, 0x17
        /*00da*/ 	.short	(.L_44 - .L_43)
.L_43:
        /*00dc*/ 	.word	0x00000000
        /*00e0*/ 	.short	0x0000
        /*00e2*/ 	.short	0x0000
        /*00e4*/ 	.byte	0x00, 0xf4, 0x21, 0x00


	//----- nvinfo : EIATTR_EXPLICIT_CLUSTER
	.align		4
.L_44:
        /*00e8*/ 	.byte	0x01, 0x3e
	.zero		2


	//----- nvinfo : EIATTR_CTA_PER_CLUSTER
	.align		4
        /*00ec*/ 	.byte	0x04, 0x3d
        /*00ee*/ 	.short	(.L_46 - .L_45)
.L_45:
        /*00f0*/ 	.word	0x00000004
        /*00f4*/ 	.word	0x00000001
        /*00f8*/ 	.word	0x00000001


	//----- nvinfo : EIATTR_AT_ENTRY_FRAGMENTS
	.align		4
.L_46:
        /*00fc*/ 	.byte	0x04, 0x4f
        /*00fe*/ 	.short	(.L_48 - .L_47)


	//   ....[0]....
.L_47:
        /*0100*/ 	.word	0x00000004


	//----- nvinfo : EIATTR_RESERVED_SMEM_USED
	.align		4
.L_48:
        /*0104*/ 	.byte	0x01, 0x41
	.zero		2


	//----- nvinfo : EIATTR_SPARSE_MMA_MASK
	.align		4
        /*0108*/ 	.byte	0x03, 0x50
        /*010a*/ 	.short	0x0000


	//----- nvinfo : EIATTR_TCGEN05_1CTA_USED
	.align		4
        /*010c*/ 	.byte	0x01, 0x51
	.zero		2


	//----- nvinfo : EIATTR_MAXREG_COUNT
	.align		4
        /*0110*/ 	.byte	0x03, 0x1b
        /*0112*/ 	.short	0x00ff


	//----- nvinfo : EIATTR_NUM_BARRIERS
	.align		4
        /*0114*/ 	.byte	0x02, 0x4c
        /*0116*/ 	.byte	0x01
	.zero		1


	//----- nvinfo : EIATTR_INT_WARP_WIDE_INSTR_OFFSETS
	.align		4
        /*0118*/ 	.byte	0x04, 0x31
        /*011a*/ 	.short	(.L_50 - .L_49)


	//   ....[0]....
.L_49:
        /*011c*/ 	.word	0x00001390


	//   ....[1]....
        /*0120*/ 	.word	0x000013b0


	//   ....[2]....
        /*0124*/ 	.word	0x000026e0


	//   ....[3]....
        /*0128*/ 	.word	0x00004b40


	//   ....[4]....
        /*012c*/ 	.word	0x00004b90


	//----- nvinfo : EIATTR_COOP_GROUP_MASK_REGIDS
	.align		4
.L_50:
        /*0130*/ 	.byte	0x04, 0x29
        /*0132*/ 	.short	(.L_52 - .L_51)


	//   ....[0]....
.L_51:
        /*0134*/ 	.word	0xffffffff


	//   ....[1]....
        /*0138*/ 	.word	0xffffffff


	//   ....[2]....
        /*013c*/ 	.word	0xffffffff


	//   ....[3]....
        /*0140*/ 	.word	0xffffffff


	//----- nvinfo : EIATTR_COOP_GROUP_INSTR_OFFSETS
	.align		4
.L_52:
        /*0144*/ 	.byte	0x04, 0x28
        /*0146*/ 	.short	(.L_54 - .L_53)


	//   ....[0]....
.L_53:
        /*0148*/ 	.word	0x00000070


	//   ....[1]....
        /*014c*/ 	.word	0x00000320


	//   ....[2]....
        /*0150*/ 	.word	0x000049e0


	//   ....[3]....
        /*0154*/ 	.word	0x00004c40


	//----- nvinfo : EIATTR_VRC_CTA_INIT_COUNT
	.align		4
.L_54:
        /*0158*/ 	.byte	0x02, 0x4a
        /*015a*/ 	.byte	0x80
	.zero		1


	//----- nvinfo : EIATTR_MBARRIER_INSTR_OFFSETS
	.align		4
        /*015c*/ 	.byte	0x04, 0x39
        /*015e*/ 	.short	(.L_56 - .L_55)


	//   ....[0]....
.L_55:
        /*0160*/ 	.word	0x000014c0
        /*0164*/ 	.word	0x000000ff
        /*0168*/ 	.word	0x00000000
        /*016c*/ 	.short	0x0100
        /*016e*/ 	.byte	0x0f
	.zero		1


	//   ....[1]....
        /*0170*/ 	.word	0x00002710
        /*0174*/ 	.word	0x000000ff
        /*0178*/ 	.word	0x00002808
        /*017c*/ 	.short	0x0100
        /*017e*/ 	.byte	0x0d
	.zero		1


	//   ....[2]....
        /*0180*/ 	.word	0x00002df0
        /*0184*/ 	.word	0x000000ff
        /*0188*/ 	.word	0x00000000
        /*018c*/ 	.short	0x010a
        /*018e*/ 	.byte	0x0f
	.zero		1


	//   ....[3]....
        /*0190*/ 	.word	0x000042d0
        /*0194*/ 	.word	0x000000ff
        /*0198*/ 	.word	0x00000000
        /*019c*/ 	.short	0x010a
        /*019e*/ 	.byte	0x0f
	.zero		1


	//   ....[4]....
        /*01a0*/ 	.word	0x00004410
        /*01a4*/ 	.word	0x000000ff
        /*01a8*/ 	.word	0x00002800
        /*01ac*/ 	.short	0x0108
        /*01ae*/ 	.byte	0x0d
	.zero		1


	//   ....[5]....
        /*01b0*/ 	.word	0x00004450
        /*01b4*/ 	.word	0x000000ff
        /*01b8*/ 	.word	0x00002808
        /*01bc*/ 	.short	0x0108
        /*01be*/ 	.byte	0x0d
	.zero		1


	//   ....[6]....
        /*01c0*/ 	.word	0x00004c60
        /*01c4*/ 	.word	0x000000ff
        /*01c8*/ 	.word	0x00000000
        /*01cc*/ 	.short	0x010a
        /*01ce*/ 	.byte	0x0f
	.zero		1


	//   ....[7]....
        /*01d0*/ 	.word	0x00004c90
        /*01d4*/ 	.word	0x000000ff
        /*01d8*/ 	.word	0x00000000
        /*01dc*/ 	.short	0x010a
        /*01de*/ 	.byte	0x0f
	.zero		1


	//----- nvinfo : EIATTR_NUM_MBARRIERS
	.align		4
.L_56:
        /*01e0*/ 	.byte	0x03, 0x38
        /*01e2*/ 	.short	0x0002


	//----- nvinfo : EIATTR_EXIT_INSTR_OFFSETS
	.align		4
        /*01e4*/ 	.byte	0x04, 0x1c
        /*01e6*/ 	.short	(.L_58 - .L_57)


	//   ....[0]....
.L_57:
        /*01e8*/ 	.word	0x00004c50


	//----- nvinfo : EIATTR_REQNTID
	.align		4
.L_58:
        /*01ec*/ 	.byte	0x04, 0x10
        /*01ee*/ 	.short	(.L_60 - .L_59)
.L_59:
        /*01f0*/ 	.word	0x00000080
        /*01f4*/ 	.word	0x00000001
        /*01f8*/ 	.word	0x00000001


	//----- nvinfo : EIATTR_CRS_STACK_SIZE
	.align		4
.L_60:
        /*01fc*/ 	.byte	0x04, 0x1e
        /*01fe*/ 	.short	(.L_62 - .L_61)
.L_61:
        /*0200*/ 	.word	0x00000000


	//----- nvinfo : EIATTR_CBANK_PARAM_SIZE
	.align		4
.L_62:
        /*0204*/ 	.byte	0x03, 0x19
        /*0206*/ 	.short	0x0050


	//----- nvinfo : EIATTR_PARAM_CBANK
	.align		4
        /*0208*/ 	.byte	0x04, 0x0a
        /*020a*/ 	.short	(.L_64 - .L_63)
	.align		4
.L_63:
        /*020c*/ 	.word	index@(.nv.constant0.matmul_kernel)
        /*0210*/ 	.short	0x0380
        /*0212*/ 	.short	0x0050


	//----- nvinfo : EIATTR_SW_WAR
	.align		4
.L_64:
        /*0214*/ 	.byte	0x04, 0x36
        /*0216*/ 	.short	(.L_66 - .L_65)
.L_65:
        /*0218*/ 	.word	0x00000008
.L_66:


//--------------------- .nv.compat                --------------------------
	.section	.nv.compat,"",@"SHT_CUDA_COMPAT_INFO"
	.align	4
        /*0000*/ 	.byte	0x02, 0x02, 0x02, 0x00, 0x02, 0x05, 0x05, 0x00, 0x02, 0x03, 0x00, 0x00, 0x02, 0x06, 0x01, 0x00


//--------------------- .nv.callgraph             --------------------------
	.section	.nv.callgraph,"",@"SHT_CUDA_CALLGRAPH"
	.align	4
	.sectionentsize	8
	.align		4
        /*0000*/ 	.word	0x00000000
	.align		4
        /*0004*/ 	.word	0xffffffff
	.align		4
        /*0008*/ 	.word	0x00000000
	.align		4
        /*000c*/ 	.word	0xfffffffe
	.align		4
        /*0010*/ 	.word	0x00000000
	.align		4
        /*0014*/ 	.word	0xfffffffd
	.align		4
        /*0018*/ 	.word	0x00000000
	.align		4
        /*001c*/ 	.word	0xfffffffc


//--------------------- .text.matmul_kernel       --------------------------
	.section	.text.matmul_kernel,"ax",@progbits
	.align	128
        .global         matmul_kernel
        .type           matmul_kernel,@function
        .size           matmul_kernel,(.L_x_20 - matmul_kernel)
        .other          matmul_kernel,@"STO_CUDA_ENTRY STV_DEFAULT"
matmul_kernel:
.text.matmul_kernel:
[----:B------:R-:W0:Y:S01]  /*0000*/  LDC R1, c[0x0][0x37c] ;  /* 0x0000df00ff017b82 */ /* 0x000e220000000800 */
[----:B------:R-:W1:Y:S01]  /*0010*/  S2R R0, SR_TID.X ;  /* 0x0000000000007919 */ /* 0x000e620000002100 */
[----:B------:R-:W2:Y:S01]  /*0020*/  LDCU.64 UR26, c[0x0][0x358] ;  /* 0x00006b00ff1a77ac */ /* 0x000ea20008000a00 */
[----:B-1----:R-:W-:-:S04]  /*0030*/  ISETP.GE.U32.AND P0, PT, R0, 0x20, PT ;  /* 0x000000200000780c */ /* 0x002fc80003f06070 */
[----:B------:R-:W-:-:S09]  /*0040*/  P2R R2, PR, RZ, 0x1 ;  /* 0x00000001ff027803 */ /* 0x000fd20000000000 */
[----:B--2---:R-:W-:Y:S05]  /*0050*/  @P0 BRA `(.L_x_0) ;  /* 0x0000000000b40947 */ /* 0x004fea0003800000 */
[----:B------:R-:W1:Y:S01]  /*0060*/  S2UR UR6, SR_CgaCtaId ;  /* 0x00000000000679c3 */ /* 0x000e620000008800 */
[----:B------:R-:W-:Y:S01]  /*0070*/  NOP ;  /* 0x0000000000007918 */ /* 0x000fe20000000000 */
[----:B------:R-:W-:Y:S02]  /*0080*/  UMOV UR4, 0x40 ;  /* 0x0000004000047882 */ /* 0x000fe40000000000 */
[----:B-1----:R-:W-:-:S09]  /*0090*/  ULEA UR4, UR6, UR4, 0x18 ;  /* 0x0000000406047291 */ /* 0x002fd2000f8ec0ff */
[----:B------:R-:W1:Y:S01]  /*00a0*/  LDS.U8 R2, [UR4] ;  /* 0x00000004ff027984 */ /* 0x000e620008000000 */
[----:B------:R-:W-:Y:S02]  /*00b0*/  UMOV UR4, 0x400 ;  /* 0x0000040000047882 */ /* 0x000fe40000000000 */
[----:B------:R-:W-:Y:S01]  /*00c0*/  ULEA UR4, UR6, UR4, 0x18 ;  /* 0x0000000406047291 */ /* 0x000fe2000f8ec0ff */
[----:B-1----:R-:W-:-:S13]  /*00d0*/  ISETP.NE.AND P0, PT, R2, RZ, PT ;  /* 0x000000ff0200720c */ /* 0x002fda0003f05270 */
[----:B------:R-:W-:Y:S05]  /*00e0*/  @P0 BRA `(.L_x_1) ;  /* 0x0000000000780947 */ /* 0x000fea0003800000 */
[----:B------:R-:W-:-:S13]  /*00f0*/  ELECT P0, URZ, PT ;  /* 0x0000000000ff782f */ /* 0x000fda0003800000 */
[----:B------:R-:W-:Y:S05]  /*0100*/  @!P0 BRA `(.L_x_2) ;  /* 0x0000000000808947 */ /* 0x000fea0003800000 */
[----:B------:R-:W-:Y:S01]  /*0110*/  UMOV UR5, 0x1 ;  /* 0x0000000100057882 */ /* 0x000fe20000000000 */
[----:B------:R-:W-:-:S04]  /*0120*/  IMAD.MOV.U32 R5, RZ, RZ, 0x1 ;  /* 0x00000001ff057424 */ /* 0x000fc800078e00ff */
[----:B------:R-:W-:Y:S04]  /*0130*/  DEPBAR.LE SB1, 0x36 ;  /* 0x00009d800000791a */ /* 0x000fe80000000000 */
[----:B------:R-:W1:Y:S02]  /*0140*/  UTCATOMSWS.FIND_AND_SET.ALIGN UP0, UR5, UR5 ;  /* 0x00000005000575e3 */ /* 0x000e640008000800 */
[----:B-1----:R-:W-:-:S04]  /*0150*/  PLOP3.LUT P0, PT, PT, PT, UP0, 0x80, 0x8 ;  /* 0x000000000008781c */ /* 0x002fc80003f0f008 */
[----:B------:R-:W-:-:S04]  /*0160*/  SEL R2, RZ, 0xffffffff, !P0 ;  /* 0xffffffffff027807 */ /* 0x000fc80004000000 */
[----:B------:R-:W-:Y:S01]  /*0170*/  ISETP.NE.AND P0, PT, R2, RZ, PT ;  /* 0x000000ff0200720c */ /* 0x000fe20003f05270 */
[----:B------:R-:W-:-:S12]  /*0180*/  IMAD.U32 R2, RZ, RZ, UR5 ;  /* 0x00000005ff027e24 */ /* 0x000fd8000f8e00ff */
[----:B------:R-:W-:Y:S05]  /*0190*/  @P0 BRA `(.L_x_3) ;  /* 0x0000000000240947 */ /* 0x000fea0003800000 */
.L_x_4:
[----:B------:R-:W-:Y:S05]  /*01a0*/  NANOSLEEP 0x64 ;  /* 0x000000640000795d */ /* 0x000fea0003800000 */
[----:B------:R-:W-:-:S05]  /*01b0*/  UMOV UR5, 0x1 ;  /* 0x0000000100057882 */ /* 0x000fca0000000000 */
[----:B------:R-:W-:Y:S04]  /*01c0*/  DEPBAR.LE SB1, 0x36 ;  /* 0x00009d800000791a */ /* 0x000fe80000000000 */
[----:B------:R-:W1:Y:S02]  /*01d0*/  UTCATOMSWS.FIND_AND_SET.ALIGN UP0, UR5, UR5 ;  /* 0x00000005000575e3 */ /* 0x000e640008000800 */
[----:B-1----:R-:W-:-:S04]  /*01e0*/  PLOP3.LUT P0, PT, PT, PT, UP0, 0x80, 0x8 ;  /* 0x000000000008781c */ /* 0x002fc80003f0f008 */
[----:B------:R-:W-:-:S04]  /*01f0*/  SEL R2, RZ, 0xffffffff, !P0 ;  /* 0xffffffffff027807 */ /* 0x000fc80004000000 */
[----:B------:R-:W-:Y:S01]  /*0200*/  ISETP.NE.AND P0, PT, R2, RZ, PT ;  /* 0x000000ff0200720c */ /* 0x000fe20003f05270 */
[----:B------:R-:W-:-:S12]  /*0210*/  IMAD.U32 R2, RZ, RZ, UR5 ;  /* 0x00000005ff027e24 */ /* 0x000fd8000f8e00ff */
[----:B------:R-:W-:Y:S05]  /*0220*/  @!P0 BRA `(.L_x_4) ;  /* 0xfffffffc00dc8947 */ /* 0x000fea000383ffff */
.L_x_3:
[C---:B------:R-:W-:Y:S01]  /*0230*/  VIADD R4, R2.reuse, 0x10 ;  /* 0x0000001002047836 */ /* 0x040fe20000000000 */
[----:B------:R-:W-:Y:S01]  /*0240*/  UMOV UR5, 0x50 ;  /* 0x0000005000057882 */ /* 0x000fe20000000000 */
[C---:B------:R-:W-:Y:S01]  /*0250*/  SHF.L.U32 R3, R5.reuse, R2, RZ ;  /* 0x0000000205037219 */ /* 0x040fe200000006ff */
[----:B------:R-:W-:Y:S01]  /*0260*/  ULEA UR5, UR6, UR5, 0x18 ;  /* 0x0000000506057291 */ /* 0x000fe2000f8ec0ff */
[----:B------:R-:W-:Y:S01]  /*0270*/  IMAD.SHL.U32 R2, R2, 0x20, RZ ;  /* 0x0000002002027824 */ /* 0x000fe200078e00ff */
[----:B------:R-:W-:-:S04]  /*0280*/  SHF.L.U32 R4, R5, R4, RZ ;  /* 0x0000000405047219 */ /* 0x000fc800000006ff */
[----:B------:R-:W-:-:S05]  /*0290*/  LOP3.LUT R3, R4, R3, RZ, 0xfc, !PT ;  /* 0x0000000304037212 */ /* 0x000fca00078efcff */
[----:B------:R1:W-:Y:S04]  /*02a0*/  ATOMS.OR RZ, [UR5], R3 ;  /* 0x00000003ffff798c */ /* 0x0003e8000b000005 */
[----:B------:R1:W-:Y:S01]  /*02b0*/  STS [UR4], R2 ;  /* 0x00000002ff007988 */ /* 0x0003e20008000804 */
[----:B------:R-:W-:Y:S05]  /*02c0*/  BRA `(.L_x_2) ;  /* 0x0000000000107947 */ /* 0x000fea0003800000 */
.L_x_1:
[----:B------:R-:W-:-:S05]  /*02d0*/  IMAD.MOV.U32 R2, RZ, RZ, -0x1 ;  /* 0xffffffffff027424 */ /* 0x000fca00078e00ff */
[----:B------:R1:W-:Y:S02]  /*02e0*/  STS [UR4], R2 ;  /* 0x00000002ff007988 */ /* 0x0003e40008000804 */
[----:B-1----:R-:W-:-:S07]  /*02f0*/  MOV R2, 0x310 ;  /* 0x0000031000027802 */ /* 0x002fce0000000f00 */
[----:B0-----:R-:W-:Y:S05]  /*0300*/  CALL.REL.NOINC `($__internal_1_$__cuda_sm10x_tcgen05_guardrail_trap_phase_invalid_during_alloc) ;  /* 0x0000004800787944 */ /* 0x001fea0003c00000 */
.L_x_2:
[----:B------:R-:W-:Y:S05]  /*0310*/  WARPSYNC.ALL ;  /* 0x0000000000007948 */ /* 0x000fea0003800000 */
[----:B------:R-:W-:Y:S01]  /*0320*/  NOP ;  /* 0x0000000000007918 */ /* 0x000fe20000000000 */
.L_x_0:
[----:B------:R-:W2:Y:S08]  /*0330*/  LDC.64 R20, c[0x0][0x398] ;  /* 0x0000e600ff147b82 */ /* 0x000eb00000000a00 */
[----:B------:R-:W3:Y:S02]  /*0340*/  S2UR UR5, SR_CgaSize ;  /* 0x00000000000579c3 */ /* 0x000ee40000008a00 */
[----:B---3--:R-:W-:-:S12]  /*0350*/  UIMAD UR5, UR5, -0xa0, URZ ;  /* 0xffffff60050578a4 */ /* 0x008fd8000f8e02ff */
[----:B------:R-:W3:Y:S01]  /*0360*/  LDCU UR5, c[0x0][UR5+0x2b0] ;  /* 0x00005600050577ac */ /* 0x000ee20008000800 */
[C---:B------:R-:W-:Y:S02]  /*0370*/  LOP3.LUT R95, R0.reuse, 0x3f, RZ, 0xc0, !PT ;  /* 0x0000003f005f7812 */ /* 0x040fe400078ec0ff */
[----:B------:R-:W-:Y:S01]  /*0380*/  ISETP.GE.U32.AND P6, PT, R0, 0x20, PT ;  /* 0x000000200000780c */ /* 0x000fe20003fc6070 */
[----:B------:R-:W-:Y:S01]  /*0390*/  UMOV UR13, 0x400 ;  /* 0x00000400000d7882 */ /* 0x000fe20000000000 */
[----:B------:R-:W4:Y:S01]  /*03a0*/  LDCU UR8, c[0x0][0x3a4] ;  /* 0x00007480ff0877ac */ /* 0x000f220008000800 */
[----:B------:R-:W-:Y:S01]  /*03b0*/  PRMT R105, RZ, 0x7610, R105 ;  /* 0x00007610ff697816 */ /* 0x000fe20000000069 */
[----:B------:R-:W5:Y:S01]  /*03c0*/  S2UR UR4, SR_CTAID.X ;  /* 0x00000000000479c3 */ /* 0x000f620000002500 */
[----:B------:R-:W1:Y:S01]  /*03d0*/  LDCU.128 UR16, c[0x0][0x380] ;  /* 0x00007000ff1077ac */ /* 0x000e620008000c00 */
[----:B------:R-:W-:-:S06]  /*03e0*/  UMOV UR6, 0x1 ;  /* 0x0000000100067882 */ /* 0x000fcc0000000000 */
[----:B------:R-:W0:Y:S01]  /*03f0*/  LDC.64 R74, c[0x0][0x3a8] ;  /* 0x0000ea00ff4a7b82 */ /* 0x000e220000000a00 */
[----:B-12---:R-:W-:Y:S01]  /*0400*/  VIADD R2, R21, 0x3f ;  /* 0x0000003f15027836 */ /* 0x006fe20000000000 */
[----:B------:R-:W-:-:S06]  /*0410*/  IABS R26, R21 ;  /* 0x00000015001a7213 */ /* 0x000fcc0000000000 */
[----:B------:R-:W1:Y:S01]  /*0420*/  LDC R108, c[0x0][0x3a0] ;  /* 0x0000e800ff6c7b82 */ /* 0x000e620000000800 */
[----:B------:R-:W-:Y:S02]  /*0430*/  IABS R27, R20 ;  /* 0x00000014001b7213 */ /* 0x000fe40000000000 */
[----:B------:R-:W-:Y:S02]  /*0440*/  SHF.R.S32.HI R3, RZ, 0x1f, R2 ;  /* 0x0000001fff037819 */ /* 0x000fe40000011402 */
[----:B-----5:R-:W-:Y:S02]  /*0450*/  I2FP.F32.U32 R6, UR4 ;  /* 0x0000000400067c45 */ /* 0x020fe40008201000 */
[----:B------:R-:W-:-:S03]  /*0460*/  LEA.HI R3, R3, R2, RZ, 0x6 ;  /* 0x0000000203037211 */ /* 0x000fc600078f30ff */
[----:B---3--:R-:W-:Y:S01]  /*0470*/  FMUL R6, R6, UR5 ;  /* 0x0000000506067c20 */ /* 0x008fe20008400000 */
[----:B------:R-:W-:Y:S01]  /*0480*/  SHF.R.S32.HI R3, RZ, 0x6, R3 ;  /* 0x00000006ff037819 */ /* 0x000fe20000011403 */
[----:B------:R-:W2:Y:S02]  /*0490*/  S2UR UR5, SR_CgaCtaId ;  /* 0x00000000000579c3 */ /* 0x000ea40000008800 */
[----:B------:R-:W3:Y:S02]  /*04a0*/  F2I.U32.TRUNC.NTZ R7, R6 ;  /* 0x0000000600077305 */ /* 0x000ee4000020f000 */
[----:B------:R-:W-:-:S05]  /*04b0*/  IMAD.SHL.U32 R4, R3, 0x8, RZ ;  /* 0x0000000803047824 */ /* 0x000fca00078e00ff */
[----:B------:R-:W-:-:S04]  /*04c0*/  IABS R9, R4 ;  /* 0x0000000400097213 */ /* 0x000fc80000000000 */
[----:B------:R-:W5:Y:S01]  /*04d0*/  I2F.RP R5, R9 ;  /* 0x0000000900057306 */ /* 0x000f620000209400 */
[----:B---3--:R-:W-:Y:S01]  /*04e0*/  IABS R10, R7 ;  /* 0x00000007000a7213 */ /* 0x008fe20000000000 */
[----:B--2---:R-:W-:Y:S02]  /*04f0*/  USHF.L.U32 UR4, UR5, 0x4, URZ ;  /* 0x0000000405047899 */ /* 0x004fe400080006ff */
[----:B------:R-:W-:-:S04]  /*0500*/  ULEA UR13, UR5, UR13, 0x18 ;  /* 0x0000000d050d7291 */ /* 0x000fc8000f8ec0ff */
[----:B-----5:R-:W2:Y:S01]  /*0510*/  MUFU.RCP R5, R5 ;  /* 0x0000000500057308 */ /* 0x020ea20000001000 */
[----:B------:R-:W-:Y:S02]  /*0520*/  ULOP3.LUT UR4, UR4, 0x30, URZ, 0xc0, !UPT ;  /* 0x0000003004047892 */ /* 0x000fe4000f8ec0ff */
[----:B------:R-:W-:Y:S01]  /*0530*/  UIADD3 UR15, UPT, UPT, UR13, 0x2800, URZ ;  /* 0x000028000d0f7890 */ /* 0x000fe2000fffe0ff */
[----:B--2---:R-:W-:Y:S01]  /*0540*/  VIADD R2, R5, 0xffffffe ;  /* 0x0ffffffe05027836 */ /* 0x004fe20000000000 */
[----:B------:R-:W-:-:S03]  /*0550*/  IABS R5, R4 ;  /* 0x0000000400057213 */ /* 0x000fc60000000000 */
[----:B------:R2:W3:Y:S02]  /*0560*/  F2I.FTZ.U32.TRUNC.NTZ R3, R2 ;  /* 0x0000000200037305 */ /* 0x0004e4000021f000 */
[----:B--2---:R-:W-:Y:S02]  /*0570*/  IMAD.MOV.U32 R2, RZ, RZ, RZ ;  /* 0x000000ffff027224 */ /* 0x004fe400078e00ff */
[----:B---3--:R-:W-:-:S04]  /*0580*/  IMAD.MOV R8, RZ, RZ, -R3 ;  /* 0x000000ffff087224 */ /* 0x008fc800078e0a03 */
[----:B------:R-:W-:Y:S02]  /*0590*/  IMAD R11, R8, R9, RZ ;  /* 0x00000009080b7224 */ /* 0x000fe400078e02ff */
[----:B------:R-:W-:Y:S02]  /*05a0*/  IMAD.MOV.U32 R8, RZ, RZ, R10 ;  /* 0x000000ffff087224 */ /* 0x000fe400078e000a */
[----:B------:R-:W-:-:S04]  /*05b0*/  IMAD.HI.U32 R3, R3, R11, R2 ;  /* 0x0000000b03037227 */ /* 0x000fc800078e0002 */
[----:B------:R-:W-:Y:S02]  /*05c0*/  IMAD.MOV R2, RZ, RZ, -R5 ;  /* 0x000000ffff027224 */ /* 0x000fe400078e0a05 */
[----:B------:R-:W-:-:S04]  /*05d0*/  IMAD.HI.U32 R3, R3, R8, RZ ;  /* 0x0000000803037227 */ /* 0x000fc800078e00ff */
[----:B------:R-:W-:Y:S01]  /*05e0*/  IMAD R2, R3, R2, R8 ;  /* 0x0000000203027224 */ /* 0x000fe200078e0208 */
[----:B------:R-:W-:Y:S04]  /*05f0*/  BAR.SYNC.DEFER_BLOCKING 0x0 ;  /* 0x0000000000007b1d */ /* 0x000fe80000010000 */
[----:B------:R-:W-:-:S13]  /*0600*/  ISETP.GT.U32.AND P1, PT, R9, R2, PT ;  /* 0x000000020900720c */ /* 0x000fda0003f24070 */
[----:B------:R-:W-:Y:S02]  /*0610*/  @!P1 IMAD.IADD R2, R2, 0x1, -R9 ;  /* 0x0000000102029824 */ /* 0x000fe400078e0a09 */
[----:B------:R-:W-:Y:S01]  /*0620*/  @!P1 VIADD R3, R3, 0x1 ;  /* 0x0000000103039836 */ /* 0x000fe20000000000 */
[----:B------:R-:W-:Y:S02]  /*0630*/  ISETP.NE.AND P1, PT, R4, RZ, PT ;  /* 0x000000ff0400720c */ /* 0x000fe40003f25270 */
[----:B------:R-:W-:Y:S02]  /*0640*/  ISETP.GE.U32.AND P0, PT, R2, R9, PT ;  /* 0x000000090200720c */ /* 0x000fe40003f06070 */
[----:B------:R-:W-:-:S04]  /*0650*/  LOP3.LUT R2, R7, R4, RZ, 0x3c, !PT ;  /* 0x0000000407027212 */ /* 0x000fc800078e3cff */
[----:B------:R-:W-:Y:S01]  /*0660*/  ISETP.GE.AND P2, PT, R2, RZ, PT ;  /* 0x000000ff0200720c */ /* 0x000fe20003f46270 */
[----:B------:R-:W-:-:S06]  /*0670*/  VIADD R2, R20, 0x3f ;  /* 0x0000003f14027836 */ /* 0x000fcc0000000000 */
[----:B------:R-:W-:-:S04]  /*0680*/  @P0 VIADD R3, R3, 0x1 ;  /* 0x0000000103030836 */ /* 0x000fc80000000000 */
[----:B------:R-:W-:Y:S01]  /*0690*/  IMAD.MOV.U32 R5, RZ, RZ, R3 ;  /* 0x000000ffff057224 */ /* 0x000fe200078e0003 */
[----:B------:R-:W-:-:S03]  /*06a0*/  SHF.R.S32.HI R3, RZ, 0x1f, R2 ;  /* 0x0000001fff037819 */ /* 0x000fc60000011402 */
[----:B------:R-:W-:Y:S01]  /*06b0*/  @!P2 IMAD.MOV R5, RZ, RZ, -R5 ;  /* 0x000000ffff05a224 */ /* 0x000fe200078e0a05 */
[----:B------:R-:W-:Y:S02]  /*06c0*/  @!P1 LOP3.LUT R5, RZ, R4, RZ, 0x33, !PT ;  /* 0x00000004ff059212 */ /* 0x000fe400078e33ff */
[----:B------:R-:W-:-:S03]  /*06d0*/  LEA.HI R3, R3, R2, RZ, 0x6 ;  /* 0x0000000203037211 */ /* 0x000fc600078f30ff */
[----:B------:R-:W-:Y:S02]  /*06e0*/  IMAD.SHL.U32 R18, R5, 0x8, RZ ;  /* 0x0000000805127824 */ /* 0x000fe400078e00ff */
[----:B------:R-:W-:-:S03]  /*06f0*/  IMAD.MOV R5, RZ, RZ, -R5 ;  /* 0x000000ffff057224 */ /* 0x000fc600078e0a05 */
[----:B------:R-:W-:Y:S01]  /*0700*/  LEA.HI.SX32 R3, R3, -R18, 0x1a ;  /* 0x8000001203037211 */ /* 0x000fe200078fd2ff */
[----:B------:R-:W-:-:S03]  /*0710*/  IMAD R13, R4, R5, R7 ;  /* 0x00000005040d7224 */ /* 0x000fc600078e0207 */
[----:B------:R-:W-:Y:S02]  /*0720*/  VIMNMX R10, PT, PT, R3, 0x8, PT ;  /* 0x00000008030a7848 */ /* 0x000fe40003fe0100 */
[----:B------:R-:W-:Y:S02]  /*0730*/  IABS R4, R13 ;  /* 0x0000000d00047213 */ /* 0x000fe40000000000 */
[-C--:B------:R-:W-:Y:S02]  /*0740*/  IABS R9, R10.reuse ;  /* 0x0000000a00097213 */ /* 0x080fe40000000000 */
[----:B------:R-:W-:Y:S02]  /*0750*/  IABS R7, R10 ;  /* 0x0000000a00077213 */ /* 0x000fe40000000000 */
[----:B------:R-:W2:Y:S08]  /*0760*/  I2F.RP R6, R9 ;  /* 0x0000000900067306 */ /* 0x000eb00000209400 */
[----:B--2---:R-:W2:Y:S02]  /*0770*/  MUFU.RCP R6, R6 ;  /* 0x0000000600067308 */ /* 0x004ea40000001000 */
[----:B--2---:R-:W-:-:S06]  /*0780*/  VIADD R2, R6, 0xffffffe ;  /* 0x0ffffffe06027836 */ /* 0x004fcc0000000000 */
[----:B------:R2:W3:Y:S02]  /*0790*/  F2I.FTZ.U32.TRUNC.NTZ R3, R2 ;  /* 0x0000000200037305 */ /* 0x0004e4000021f000 */
[----:B--2---:R-:W-:Y:S02]  /*07a0*/  IMAD.MOV.U32 R2, RZ, RZ, RZ ;  /* 0x000000ffff027224 */ /* 0x004fe400078e00ff */
[----:B---3--:R-:W-:-:S04]  /*07b0*/  IMAD.MOV R8, RZ, RZ, -R3 ;  /* 0x000000ffff087224 */ /* 0x008fc800078e0a03 */
[----:B------:R-:W-:-:S04]  /*07c0*/  IMAD R5, R8, R9, RZ ;  /* 0x0000000908057224 */ /* 0x000fc800078e02ff */
[----:B------:R-:W-:Y:S02]  /*07d0*/  IMAD.HI.U32 R3, R3, R5, R2 ;  /* 0x0000000503037227 */ /* 0x000fe400078e0002 */
[----:B------:R-:W2:Y:S02]  /*07e0*/  I2F.RP R5, R26 ;  /* 0x0000001a00057306 */ /* 0x000ea40000209400 */
[----:B------:R-:W-:Y:S02]  /*07f0*/  IMAD.MOV.U32 R2, RZ, RZ, R4 ;  /* 0x000000ffff027224 */ /* 0x000fe400078e0004 */
[----:B------:R-:W-:Y:S02]  /*0800*/  IMAD.MOV R4, RZ, RZ, -R7 ;  /* 0x000000ffff047224 */ /* 0x000fe400078e0a07 */
[----:B------:R-:W-:-:S04]  /*0810*/  IMAD.HI.U32 R3, R3, R2, RZ ;  /* 0x0000000203037227 */ /* 0x000fc800078e00ff */
[----:B------:R-:W-:Y:S02]  /*0820*/  IMAD R2, R3, R4, R2 ;  /* 0x0000000403027224 */ /* 0x000fe400078e0202 */
[----:B------:R-:W3:Y:S03]  /*0830*/  I2F.RP R4, R27 ;  /* 0x0000001b00047306 */ /* 0x000ee60000209400 */
[----:B------:R-:W-:-:S05]  /*0840*/  ISETP.GT.U32.AND P1, PT, R9, R2, PT ;  /* 0x000000020900720c */ /* 0x000fca0003f24070 */
[----:B--2---:R-:W2:Y:S08]  /*0850*/  MUFU.RCP R5, R5 ;  /* 0x0000000500057308 */ /* 0x004eb00000001000 */
[----:B------:R-:W-:Y:S01]  /*0860*/  @!P1 IMAD.IADD R2, R2, 0x1, -R9 ;  /* 0x0000000102029824 */ /* 0x000fe200078e0a09 */
[----:B---3--:R-:W3:Y:S01]  /*0870*/  MUFU.RCP R4, R4 ;  /* 0x0000000400047308 */ /* 0x008ee20000001000 */
[----:B------:R-:W-:Y:S01]  /*0880*/  @!P1 VIADD R3, R3, 0x1 ;  /* 0x0000000103039836 */ /* 0x000fe20000000000 */
[----:B------:R-:W-:-:S02]  /*0890*/  ISETP.NE.AND P1, PT, R10, RZ, PT ;  /* 0x000000ff0a00720c */ /* 0x000fc40003f25270 */
[----:B------:R-:W-:Y:S02]  /*08a0*/  ISETP.GE.U32.AND P0, PT, R2, R9, PT ;  /* 0x000000090200720c */ /* 0x000fe40003f06070 */
[----:B------:R-:W-:Y:S01]  /*08b0*/  LOP3.LUT R2, R13, R10, RZ, 0x3c, !PT ;  /* 0x0000000a0d027212 */ /* 0x000fe200078e3cff */
[----:B--2---:R-:W-:Y:S01]  /*08c0*/  VIADD R8, R5, 0xffffffe ;  /* 0x0ffffffe05087836 */ /* 0x004fe20000000000 */
[----:B------:R-:W-:Y:S02]  /*08d0*/  SHF.R.U32.HI R5, RZ, 0x6, R0 ;  /* 0x00000006ff057819 */ /* 0x000fe40000011600 */
[----:B------:R-:W-:Y:S01]  /*08e0*/  ISETP.GE.AND P2, PT, R2, RZ, PT ;  /* 0x000000ff0200720c */ /* 0x000fe20003f46270 */
[----:B------:R2:W5:Y:S01]  /*08f0*/  F2I.FTZ.U32.TRUNC.NTZ R9, R8 ;  /* 0x0000000800097305 */ /* 0x000562000021f000 */
[----:B------:R-:W-:-:S05]  /*0900*/  SGXT.U32 R5, R5, 0x1 ;  /* 0x000000010505781a */ /* 0x000fca0000000000 */
[----:B------:R-:W-:Y:S02]  /*0910*/  @P0 VIADD R3, R3, 0x1 ;  /* 0x0000000103030836 */ /* 0x000fe40000000000 */
[----:B---3--:R-:W-:Y:S02]  /*0920*/  VIADD R6, R4, 0xffffffe ;  /* 0x0ffffffe04067836 */ /* 0x008fe40000000000 */
[----:B------:R-:W-:Y:S02]  /*0930*/  IMAD.MOV.U32 R12, RZ, RZ, R3 ;  /* 0x000000ffff0c7224 */ /* 0x000fe400078e0003 */
[----:B------:R-:W3:Y:S01]  /*0940*/  F2I.FTZ.U32.TRUNC.NTZ R7, R6 ;  /* 0x0000000600077305 */ /* 0x000ee2000021f000 */
[----:B--2---:R-:W-:Y:S02]  /*0950*/  IMAD.MOV.U32 R8, RZ, RZ, RZ ;  /* 0x000000ffff087224 */ /* 0x004fe400078e00ff */
[----:B------:R-:W-:Y:S01]  /*0960*/  @!P2 IMAD.MOV R12, RZ, RZ, -R12 ;  /* 0x000000ffff0ca224 */ /* 0x000fe200078e0a0c */
[----:B------:R-:W-:Y:S01]  /*0970*/  @!P1 LOP3.LUT R12, RZ, R10, RZ, 0x33, !PT ;  /* 0x0000000aff0c9212 */ /* 0x000fe200078e33ff */
[----:B-----5:R-:W-:-:S03]  /*0980*/  IMAD.MOV R3, RZ, RZ, -R9 ;  /* 0x000000ffff037224 */ /* 0x020fc600078e0a09 */
[----:B------:R-:W-:Y:S01]  /*0990*/  LEA R2, R12, UR4, 0x6 ;  /* 0x000000040c027c11 */ /* 0x000fe2000f8e30ff */
[----:B------:R-:W-:-:S03]  /*09a0*/  IMAD R3, R3, R26, RZ ;  /* 0x0000001a03037224 */ /* 0x000fc600078e02ff */
[----:B------:R-:W-:Y:S01]  /*09b0*/  LOP3.LUT R2, R2, R5, RZ, 0xfc, !PT ;  /* 0x0000000502027212 */ /* 0x000fe200078efcff */
[----:B------:R-:W-:-:S03]  /*09c0*/  IMAD.HI.U32 R8, R9, R3, R8 ;  /* 0x0000000309087227 */ /* 0x000fc600078e0008 */
[----:B------:R-:W-:Y:S01]  /*09d0*/  IABS R11, R2 ;  /* 0x00000002000b7213 */ /* 0x000fe20000000000 */
[----:B------:R-:W-:Y:S01]  /*09e0*/  IMAD.MOV R3, RZ, RZ, -R12 ;  /* 0x000000ffff037224 */ /* 0x000fe200078e0a0c */
[C---:B------:R-:W-:Y:S01]  /*09f0*/  LOP3.LUT R12, R2.reuse, 0x4, RZ, 0xfc, !PT ;  /* 0x00000004020c7812 */ /* 0x040fe200078efcff */
[----:B---3--:R-:W-:Y:S01]  /*0a00*/  IMAD.MOV R6, RZ, RZ, -R7 ;  /* 0x000000ffff067224 */ /* 0x008fe200078e0a07 */
[----:B------:R-:W-:Y:S01]  /*0a10*/  LOP3.LUT R14, R2, 0x8, RZ, 0xfc, !PT ;  /* 0x00000008020e7812 */ /* 0x000fe200078efcff */
[----:B------:R-:W-:Y:S01]  /*0a20*/  IMAD.HI.U32 R4, R8, R11, RZ ;  /* 0x0000000b08047227 */ /* 0x000fe200078e00ff */
[----:B------:R-:W-:Y:S02]  /*0a30*/  IABS R17, R12 ;  /* 0x0000000c00117213 */ /* 0x000fe40000000000 */
[----:B------:R-:W-:Y:S01]  /*0a40*/  LOP3.LUT R15, R2, 0xa, RZ, 0xfc, !PT ;  /* 0x0000000a020f7812 */ /* 0x000fe200078efcff */
[----:B------:R-:W-:Y:S01]  /*0a50*/  IMAD R3, R10, R3, R13 ;  /* 0x000000030a037224 */ /* 0x000fe200078e020d */
[----:B------:R-:W-:Y:S01]  /*0a60*/  LOP3.LUT R13, R2, 0x6, RZ, 0xfc, !PT ;  /* 0x00000006020d7812 */ /* 0x000fe200078efcff */
[----:B------:R-:W-:Y:S01]  /*0a70*/  IMAD R9, R6, R27, RZ ;  /* 0x0000001b06097224 */ /* 0x000fe200078e02ff */
[----:B------:R-:W-:Y:S01]  /*0a80*/  IABS R25, R14 ;  /* 0x0000000e00197213 */ /* 0x000fe20000000000 */
[----:B------:R-:W-:Y:S01]  /*0a90*/  IMAD.MOV.U32 R6, RZ, RZ, RZ ;  /* 0x000000ffff067224 */ /* 0x000fe200078e00ff */
[----:B------:R-:W-:Y:S01]  /*0aa0*/  IABS R23, R13 ;  /* 0x0000000d00177213 */ /* 0x000fe20000000000 */
[----:B------:R-:W-:Y:S01]  /*0ab0*/  IMAD.MOV R4, RZ, RZ, -R4 ;  /* 0x000000ffff047224 */ /* 0x000fe200078e0a04 */
[----:B------:R-:W-:Y:S01]  /*0ac0*/  IABS R29, R15 ;  /* 0x0000000f001d7213 */ /* 0x000fe20000000000 */
[----:B------:R-:W-:Y:S01]  /*0ad0*/  IMAD.IADD R18, R18, 0x1, R3 ;  /* 0x0000000112127824 */ /* 0x000fe200078e0203 */
[----:B------:R-:W-:Y:S01]  /*0ae0*/  LOP3.LUT R3, R2, 0x2, RZ, 0xfc, !PT ;  /* 0x0000000202037812 */ /* 0x000fe200078efcff */
[----:B------:R-:W-:-:S04]  /*0af0*/  IMAD.HI.U32 R6, R7, R9, R6 ;  /* 0x0000000907067227 */ /* 0x000fc800078e0006 */
[----:B------:R-:W-:Y:S01]  /*0b00*/  IMAD R7, R26, R4, R11 ;  /* 0x000000041a077224 */ /* 0x000fe200078e020b */
[----:B------:R-:W-:Y:S01]  /*0b10*/  IABS R11, R3 ;  /* 0x00000003000b7213 */ /* 0x000fe20000000000 */
[----:B------:R-:W-:-:S03]  /*0b20*/  IMAD.HI.U32 R9, R8, R17, RZ ;  /* 0x0000001108097227 */ /* 0x000fc600078e00ff */
[----:B------:R-:W-:Y:S01]  /*0b30*/  ISETP.GT.U32.AND P1, PT, R26, R7, PT ;  /* 0x000000071a00720c */ /* 0x000fe20003f24070 */
[----:B------:R-:W-:-:S04]  /*0b40*/  IMAD.HI.U32 R4, R8, R11, RZ ;  /* 0x0000000b08047227 */ /* 0x000fc800078e00ff */
[----:B------:R-:W-:-:S04]  /*0b50*/  IMAD.HI.U32 R10, R8, R23, RZ ;  /* 0x00000017080a7227 */ /* 0x000fc800078e00ff */
[----:B------:R-:W-:Y:S02]  /*0b60*/  IMAD.MOV R19, RZ, RZ, -R9 ;  /* 0x000000ffff137224 */ /* 0x000fe400078e0a09 */
[----:B------:R-:W-:Y:S02]  /*0b70*/  IMAD.MOV R16, RZ, RZ, -R4 ;  /* 0x000000ffff107224 */ /* 0x000fe400078e0a04 */
[----:B------:R-:W-:Y:S02]  /*0b80*/  IMAD.MOV R22, RZ, RZ, -R10 ;  /* 0x000000ffff167224 */ /* 0x000fe400078e0a0a */
[----:B------:R-:W-:Y:S02]  /*0b90*/  IMAD R10, R26, R19, R17 ;  /* 0x000000131a0a7224 */ /* 0x000fe400078e0211 */
[----:B------:R-:W-:-:S03]  /*0ba0*/  IMAD.HI.U32 R4, R8, R25, RZ ;  /* 0x0000001908047227 */ /* 0x000fc600078e00ff */
[----:B------:R-:W-:Y:S01]  /*0bb0*/  ISETP.GT.U32.AND P3, PT, R26, R10, PT ;  /* 0x0000000a1a00720c */ /* 0x000fe20003f64070 */
[----:B------:R-:W-:-:S04]  /*0bc0*/  IMAD.HI.U32 R17, R8, R29, RZ ;  /* 0x0000001d08117227 */ /* 0x000fc800078e00ff */
[----:B------:R-:W-:Y:S01]  /*0bd0*/  IMAD R9, R26, R16, R11 ;  /* 0x000000101a097224 */ /* 0x000fe200078e020b */
[----:B------:R-:W-:Y:S01]  /*0be0*/  LOP3.LUT R16, R2, 0xc, RZ, 0xfc, !PT ;  /* 0x0000000c02107812 */ /* 0x000fe200078efcff */
[----:B------:R-:W-:Y:S02]  /*0bf0*/  IMAD R11, R26, R22, R23 ;  /* 0x000000161a0b7224 */ /* 0x000fe400078e0217 */
[----:B------:R-:W-:Y:S01]  /*0c00*/  IMAD.MOV R4, RZ, RZ, -R4 ;  /* 0x000000ffff047224 */ /* 0x000fe200078e0a04 */
[----:B------:R-:W-:Y:S01]  /*0c10*/  IABS R23, R16 ;  /* 0x0000001000177213 */ /* 0x000fe20000000000 */
[----:B------:R-:W-:Y:S01]  /*0c20*/  IMAD.MOV R22, RZ, RZ, -R17 ;  /* 0x000000ffff167224 */ /* 0x000fe200078e0a11 */
[----:B------:R-:W-:Y:S01]  /*0c30*/  LOP3.LUT R17, R2, 0xe, RZ, 0xfc, !PT ;  /* 0x0000000e02117812 */ /* 0x000fe200078efcff */
[----:B------:R-:W-:Y:S01]  /*0c40*/  IMAD R18, R18, 0x40, R95 ;  /* 0x0000004012127824 */ /* 0x000fe200078e025f */
[C---:B------:R-:W-:Y:S01]  /*0c50*/  ISETP.GT.U32.AND P2, PT, R26.reuse, R9, PT ;  /* 0x000000091a00720c */ /* 0x040fe20003f44070 */
[----:B------:R-:W-:Y:S01]  /*0c60*/  IMAD R19, R26, R4, R25 ;  /* 0x000000041a137224 */ /* 0x000fe200078e0219 */
[----:B------:R-:W-:Y:S01]  /*0c70*/  IABS R25, R17 ;  /* 0x0000001100197213 */ /* 0x000fe20000000000 */
[----:B------:R-:W-:Y:S01]  /*0c80*/  IMAD.HI.U32 R4, R8, R23, RZ ;  /* 0x0000001708047227 */ /* 0x000fe200078e00ff */
[----:B------:R-:W-:-:S02]  /*0c90*/  IABS R24, R18 ;  /* 0x0000001200187213 */ /* 0x000fc40000000000 */
[C---:B------:R-:W-:Y:S01]  /*0ca0*/  ISETP.GT.U32.AND P4, PT, R26.reuse, R11, PT ;  /* 0x0000000b1a00720c */ /* 0x040fe20003f84070 */
[C---:B------:R-:W-:Y:S01]  /*0cb0*/  IMAD R22, R26.reuse, R22, R29 ;  /* 0x000000161a167224 */ /* 0x040fe200078e021d */
[----:B------:R-:W-:Y:S01]  /*0cc0*/  ISETP.GT.U32.AND P0, PT, R26, R19, PT ;  /* 0x000000131a00720c */ /* 0x000fe20003f04070 */
[----:B------:R-:W-:Y:S01]  /*0cd0*/  IMAD.HI.U32 R8, R8, R25, RZ ;  /* 0x0000001908087227 */ /* 0x000fe200078e00ff */
[----:B------:R-:W2:Y:S02]  /*0ce0*/  LDS R29, [UR13] ;  /* 0x0000000dff1d7984 */ /* 0x000ea40008000800 */
[----:B------:R-:W-:Y:S01]  /*0cf0*/  ISETP.GT.U32.AND P5, PT, R26, R22, PT ;  /* 0x000000161a00720c */ /* 0x000fe20003fa4070 */
[----:B------:R-:W-:-:S04]  /*0d00*/  IMAD.HI.U32 R6, R6, R24, RZ ;  /* 0x0000001806067227 */ /* 0x000fc800078e00ff */
[----:B------:R-:W-:Y:S02]  /*0d10*/  IMAD.MOV R4, RZ, RZ, -R4 ;  /* 0x000000ffff047224 */ /* 0x000fe400078e0a04 */
[----:B------:R-:W-:Y:S02]  /*0d20*/  IMAD.MOV R28, RZ, RZ, -R8 ;  /* 0x000000ffff1c7224 */ /* 0x000fe400078e0a08 */
[----:B------:R-:W-:Y:S02]  /*0d30*/  IMAD.MOV R6, RZ, RZ, -R6 ;  /* 0x000000ffff067224 */ /* 0x000fe400078e0a06 */
[C---:B------:R-:W-:Y:S02]  /*0d40*/  IMAD R8, R26.reuse, R4, R23 ;  /* 0x000000041a087224 */ /* 0x040fe400078e0217 */
[C---:B------:R-:W-:Y:S02]  /*0d50*/  IMAD R23, R26.reuse, R28, R25 ;  /* 0x0000001c1a177224 */ /* 0x040fe400078e0219 */
[----:B------:R-:W-:Y:S01]  /*0d60*/  IMAD R4, R27, R6, R24 ;  /* 0x000000061b047224 */ /* 0x000fe200078e0218 */
[----:B------:R-:W-:Y:S01]  /*0d70*/  SHF.R.U32.HI R6, RZ, 0x5, R0 ;  /* 0x00000005ff067819 */ /* 0x000fe20000011600 */
[--C-:B------:R-:W-:Y:S01]  /*0d80*/  @!P2 IMAD.IADD R9, R9, 0x1, -R26.reuse ;  /* 0x000000010909a824 */ /* 0x100fe200078e0a1a */
[----:B------:R-:W-:Y:S01]  /*0d90*/  ISETP.GT.U32.AND P2, PT, R26, R23, PT ;  /* 0x000000171a00720c */ /* 0x000fe20003f44070 */
[--C-:B------:R-:W-:Y:S01]  /*0da0*/  @!P3 IMAD.IADD R10, R10, 0x1, -R26.reuse ;  /* 0x000000010a0ab824 */ /* 0x100fe200078e0a1a */
[----:B------:R-:W-:Y:S01]  /*0db0*/  ISETP.GT.U32.AND P3, PT, R27, R4, PT ;  /* 0x000000041b00720c */ /* 0x000fe20003f64070 */
[--C-:B------:R-:W-:Y:S01]  /*0dc0*/  @!P1 IMAD.IADD R7, R7, 0x1, -R26.reuse ;  /* 0x0000000107079824 */ /* 0x100fe200078e0a1a */
[----:B------:R-:W-:Y:S01]  /*0dd0*/  ISETP.GT.U32.AND P1, PT, R26, R8, PT ;  /* 0x000000081a00720c */ /* 0x000fe20003f24070 */
[--C-:B------:R-:W-:Y:S01]  /*0de0*/  @!P4 IMAD.IADD R11, R11, 0x1, -R26.reuse ;  /* 0x000000010b0bc824 */ /* 0x100fe200078e0a1a */
[----:B------:R-:W-:Y:S01]  /*0df0*/  R2UR UR7, R6 ;  /* 0x00000000060772ca */ /* 0x000fe200000e0000 */
[--C-:B------:R-:W-:Y:S01]  /*0e00*/  @!P0 IMAD.IADD R19, R19, 0x1, -R26.reuse ;  /* 0x0000000113138824 */ /* 0x100fe200078e0a1a */
[----:B------:R-:W-:Y:S01]  /*0e10*/  ISETP.GT.U32.AND P4, PT, R26, R7, PT ;  /* 0x000000071a00720c */ /* 0x000fe20003f84070 */
[--C-:B------:R-:W-:Y:S01]  /*0e20*/  @!P5 IMAD.IADD R22, R22, 0x1, -R26.reuse ;  /* 0x000000011616d824 */ /* 0x100fe200078e0a1a */
[C---:B------:R-:W-:Y:S01]  /*0e30*/  ISETP.GT.U32.AND P0, PT, R26.reuse, R9, PT ;  /* 0x000000091a00720c */ /* 0x040fe20003f04070 */
[----:B0-----:R-:W-:Y:S01]  /*0e40*/  IMAD R25, R5, R74, RZ ;  /* 0x0000004a05197224 */ /* 0x001fe200078e02ff */
[C---:B------:R-:W-:Y:S01]  /*0e50*/  ISETP.GT.U32.AND P5, PT, R26.reuse, R10, PT ;  /* 0x0000000a1a00720c */ /* 0x040fe20003fa4070 */
[--C-:B------:R-:W-:Y:S01]  /*0e60*/  @!P2 IMAD.IADD R23, R23, 0x1, -R26.reuse ;  /* 0x000000011717a824 */ /* 0x100fe200078e0a1a */
[----:B------:R-:W-:Y:S01]  /*0e70*/  ISETP.GT.U32.AND P2, PT, R26, R22, PT ;  /* 0x000000161a00720c */ /* 0x000fe20003f44070 */
[----:B------:R-:W-:Y:S01]  /*0e80*/  @!P3 IMAD.IADD R4, R4, 0x1, -R27 ;  /* 0x000000010404b824 */ /* 0x000fe200078e0a1b */
[----:B------:R-:W-:Y:S01]  /*0e90*/  ISETP.GT.U32.AND P3, PT, R26, R19, PT ;  /* 0x000000131a00720c */ /* 0x000fe20003f64070 */
[--C-:B------:R-:W-:Y:S01]  /*0ea0*/  @!P1 IMAD.IADD R8, R8, 0x1, -R26.reuse ;  /* 0x0000000108089824 */ /* 0x100fe200078e0a1a */
[----:B------:R-:W-:Y:S01]  /*0eb0*/  LOP3.LUT R6, RZ, R21, RZ, 0x33, !PT ;  /* 0x00000015ff067212 */ /* 0x000fe200078e33ff */
[----:B------:R-:W-:Y:S01]  /*0ec0*/  IMAD R37, R74, 0x2, R25 ;  /* 0x000000024a257824 */ /* 0x000fe200078e0219 */
[----:B--2---:R-:W-:Y:S01]  /*0ed0*/  R2UR UR12, R29 ;  /* 0x000000001d0c72ca */ /* 0x004fe200000e0000 */
[--C-:B------:R-:W-:Y:S01]  /*0ee0*/  @!P4 IMAD.IADD R7, R7, 0x1, -R26.reuse ;  /* 0x000000010707c824 */ /* 0x100fe200078e0a1a */
[C---:B------:R-:W-:Y:S01]  /*0ef0*/  ISETP.GT.U32.AND P4, PT, R26.reuse, R11, PT ;  /* 0x0000000b1a00720c */ /* 0x040fe20003f84070 */
[--C-:B------:R-:W-:Y:S01]  /*0f00*/  @!P0 IMAD.IADD R9, R9, 0x1, -R26.reuse ;  /* 0x0000000109098824 */ /* 0x100fe200078e0a1a */
[----:B------:R-:W-:Y:S01]  /*0f10*/  ISETP.GT.U32.AND P0, PT, R26, R23, PT ;  /* 0x000000171a00720c */ /* 0x000fe20003f04070 */
[--C-:B------:R-:W-:Y:S01]  /*0f20*/  @!P5 IMAD.IADD R10, R10, 0x1, -R26.reuse ;  /* 0x000000010a0ad824 */ /* 0x100fe200078e0a1a */
[----:B------:R-:W-:Y:S01]  /*0f30*/  ISETP.GT.U32.AND P5, PT, R27, R4, PT ;  /* 0x000000041b00720c */ /* 0x000fe20003fa4070 */
[--C-:B------:R-:W-:Y:S01]  /*0f40*/  @!P2 IMAD.IADD R22, R22, 0x1, -R26.reuse ;  /* 0x000000011616a824 */ /* 0x100fe200078e0a1a */
[----:B------:R-:W-:Y:S01]  /*0f50*/  ISETP.GE.AND P2, PT, R14, RZ, PT ;  /* 0x000000ff0e00720c */ /* 0x000fe20003f46270 */
[----:B------:R-:W-:Y:S01]  /*0f60*/  @!P3 IMAD.IADD R19, R19, 0x1, -R26 ;  /* 0x000000011313b824 */ /* 0x000fe200078e0a1a */
[----:B------:R-:W-:Y:S01]  /*0f70*/  ISETP.GE.AND P3, PT, R13, RZ, PT ;  /* 0x000000ff0d00720c */ /* 0x000fe20003f66270 */
[----:B------:R-:W-:Y:S01]  /*0f80*/  IMAD R53, R74, 0x2, R37 ;  /* 0x000000024a357824 */ /* 0x000fe200078e0225 */
[----:B------:R-:W-:Y:S01]  /*0f90*/  ISETP.GT.U32.AND P1, PT, R26, R8, PT ;  /* 0x000000081a00720c */ /* 0x000fe20003f24070 */
[----:B------:R-:W-:Y:S01]  /*0fa0*/  USHF.L.U32 UR4, UR7, 0x15, URZ ;  /* 0x0000001507047899 */ /* 0x000fe200080006ff */
[----:B------:R-:W-:-:S02]  /*0fb0*/  IMAD R95, R95, R75, RZ ;  /* 0x0000004b5f5f7224 */ /* 0x000fc400078e02ff */
[--C-:B------:R-:W-:Y:S01]  /*0fc0*/  @!P4 IMAD.IADD R11, R11, 0x1, -R26.reuse ;  /* 0x000000010b0bc824 */ /* 0x100fe200078e0a1a */
[----:B------:R-:W-:Y:S01]  /*0fd0*/  ISETP.GE.AND P4, PT, R12, RZ, PT ;  /* 0x000000ff0c00720c */ /* 0x000fe20003f86270 */
[--C-:B------:R-:W-:Y:S01]  /*0fe0*/  @!P0 IMAD.IADD R23, R23, 0x1, -R26.reuse ;  /* 0x0000000117178824 */ /* 0x100fe200078e0a1a */
[----:B------:R-:W-:Y:S01]  /*0ff0*/  ISETP.GE.AND P0, PT, R2, RZ, PT ;  /* 0x000000ff0200720c */ /* 0x000fe20003f06270 */
[----:B------:R-:W-:Y:S01]  /*1000*/  @!P5 IMAD.IADD R4, R4, 0x1, -R27 ;  /* 0x000000010404d824 */ /* 0x000fe200078e0a1b */
[----:B------:R-:W-:Y:S01]  /*1010*/  ISETP.GE.AND P5, PT, R3, RZ, PT ;  /* 0x000000ff0300720c */ /* 0x000fe20003fa6270 */
[----:B------:R-:W-:Y:S01]  /*1020*/  @!P2 IMAD.MOV R19, RZ, RZ, -R19 ;  /* 0x000000ffff13a224 */ /* 0x000fe200078e0a13 */
[----:B------:R-:W-:Y:S01]  /*1030*/  ISETP.NE.AND P2, PT, R21, RZ, PT ;  /* 0x000000ff1500720c */ /* 0x000fe20003f45270 */
[----:B------:R-:W-:Y:S01]  /*1040*/  @!P3 IMAD.MOV R11, RZ, RZ, -R11 ;  /* 0x000000ffff0bb224 */ /* 0x000fe200078e0a0b */
[----:B------:R-:W-:Y:S01]  /*1050*/  ISETP.GE.AND P3, PT, R18, RZ, PT ;  /* 0x000000ff1200720c */ /* 0x000fe20003f66270 */
[----:B------:R-:W-:Y:S01]  /*1060*/  IMAD R69, R74, 0x2, R53 ;  /* 0x000000024a457824 */ /* 0x000fe200078e0235 */
[----:B------:R-:W-:Y:S01]  /*1070*/  ULOP3.LUT UR4, UR4, 0x600000, URZ, 0xc0, !UPT ;  /* 0x0060000004047892 */ /* 0x000fe2000f8ec0ff */
[----:B------:R-:W-:Y:S01]  /*1080*/  @!P1 IMAD.IADD R8, R8, 0x1, -R26 ;  /* 0x0000000108089824 */ /* 0x000fe200078e0a1a */
[----:B------:R-:W-:Y:S01]  /*1090*/  SEL R91, R6, R11, !P2 ;  /* 0x0000000b065b7207 */ /* 0x000fe20005000000 */
[----:B------:R-:W-:Y:S01]  /*10a0*/  @!P4 IMAD.MOV R10, RZ, RZ, -R10 ;  /* 0x000000ffff0ac224 */ /* 0x000fe200078e0a0a */
[----:B------:R-:W-:Y:S01]  /*10b0*/  ISETP.GE.AND P4, PT, R16, RZ, PT ;  /* 0x000000ff1000720c */ /* 0x000fe20003f86270 */
[----:B------:R-:W-:Y:S01]  /*10c0*/  @!P0 IMAD.MOV R7, RZ, RZ, -R7 ;  /* 0x000000ffff078224 */ /* 0x000fe200078e0a07 */
[----:B------:R-:W-:Y:S01]  /*10d0*/  ISETP.GE.AND P0, PT, R15, RZ, PT ;  /* 0x000000ff0f00720c */ /* 0x000fe20003f06270 */
[----:B------:R-:W-:Y:S01]  /*10e0*/  @!P5 IMAD.MOV R9, RZ, RZ, -R9 ;  /* 0x000000ffff09d224 */ /* 0x000fe200078e0a09 */
[----:B------:R-:W-:Y:S01]  /*10f0*/  ISETP.GE.AND P5, PT, R17, RZ, PT ;  /* 0x000000ff1100720c */ /* 0x000fe20003fa6270 */
[----:B------:R-:W-:Y:S01]  /*1100*/  IMAD R11, R74, 0x2, R69 ;  /* 0x000000024a0b7824 */ /* 0x000fe200078e0245 */
[----:B------:R-:W-:Y:S01]  /*1110*/  ISETP.NE.AND P1, PT, R20, RZ, PT ;  /* 0x000000ff1400720c */ /* 0x000fe20003f25270 */
[----:B------:R-:W-:Y:S01]  /*1120*/  IMAD.MOV.U32 R87, RZ, RZ, R4 ;  /* 0x000000ffff577224 */ /* 0x000fe200078e0004 */
[----:B------:R-:W-:Y:S01]  /*1130*/  SEL R94, R6, R7, !P2 ;  /* 0x00000007065e7207 */ /* 0x000fe20005000000 */
[----:B------:R-:W-:Y:S01]  /*1140*/  IMAD R39, R74, 0x2, R11 ;  /* 0x000000024a277824 */ /* 0x000fe200078e020b */
[----:B------:R-:W-:Y:S01]  /*1150*/  SEL R93, R6, R9, !P2 ;  /* 0x00000009065d7207 */ /* 0x000fe20005000000 */
[----:B-1----:R-:W-:Y:S01]  /*1160*/  VIADD R4, R108, 0x3f ;  /* 0x0000003f6c047836 */ /* 0x002fe20000000000 */
[----:B------:R-:W-:Y:S01]  /*1170*/  SEL R92, R6, R10, !P2 ;  /* 0x0000000a065c7207 */ /* 0x000fe20005000000 */
[----:B------:R-:W-:Y:S01]  /*1180*/  IMAD R67, R74, 0x2, R39 ;  /* 0x000000024a437824 */ /* 0x000fe200078e0227 */
[----:B------:R-:W-:Y:S01]  /*1190*/  SEL R90, R6, R19, !P2 ;  /* 0x00000013065a7207 */ /* 0x000fe20005000000 */
[----:B------:R-:W-:Y:S01]  /*11a0*/  @!P0 IMAD.MOV R22, RZ, RZ, -R22 ;  /* 0x000000ffff168224 */ /* 0x000fe200078e0a16 */
[C---:B------:R-:W-:Y:S01]  /*11b0*/  LOP3.LUT R7, R5.reuse, 0x8, RZ, 0xfc, !PT ;  /* 0x0000000805077812 */ /* 0x040fe200078efcff */
[----:B------:R-:W-:Y:S01]  /*11c0*/  IMAD R21, R74, 0x4, R67 ;  /* 0x000000044a157824 */ /* 0x000fe200078e0243 */
[----:B------:R-:W-:Y:S01]  /*11d0*/  LOP3.LUT R9, R5, 0x10, RZ, 0xfc, !PT ;  /* 0x0000001005097812 */ /* 0x000fe200078efcff */
[----:B------:R-:W-:Y:S01]  /*11e0*/  @!P5 IMAD.MOV R23, RZ, RZ, -R23 ;  /* 0x000000ffff17d224 */ /* 0x000fe200078e0a17 */
[----:B------:R-:W-:Y:S01]  /*11f0*/  SEL R86, R6, R22, !P2 ;  /* 0x0000001606567207 */ /* 0x000fe20005000000 */
[----:B------:R-:W-:Y:S01]  /*1200*/  @!P4 IMAD.MOV R8, RZ, RZ, -R8 ;  /* 0x000000ffff08c224 */ /* 0x000fe200078e0a08 */
[----:B------:R-:W-:Y:S01]  /*1210*/  UIADD3 UR14, UPT, UPT, UR12, UR4, URZ ;  /* 0x000000040c0e7290 */ /* 0x000fe2000fffe0ff */
[----:B------:R-:W-:Y:S01]  /*1220*/  IMAD R41, R74, 0x2, R21 ;  /* 0x000000024a297824 */ /* 0x000fe200078e0215 */
[C---:B------:R-:W-:Y:S01]  /*1230*/  SEL R89, R6.reuse, R23, !P2 ;  /* 0x0000001706597207 */ /* 0x040fe20005000000 */
[----:B------:R-:W-:Y:S01]  /*1240*/  @!P3 IMAD.MOV R87, RZ, RZ, -R87 ;  /* 0x000000ffff57b224 */ /* 0x000fe200078e0a57 */
[----:B------:R-:W-:Y:S01]  /*1250*/  SEL R88, R6, R8, !P2 ;  /* 0x0000000806587207 */ /* 0x000fe20005000000 */
[----:B------:R-:W-:Y:S01]  /*1260*/  IMAD R55, R74, 0x2, R41 ;  /* 0x000000024a377824 */ /* 0x000fe200078e0229 */
[----:B------:R-:W-:Y:S01]  /*1270*/  @!P1 LOP3.LUT R87, RZ, R20, RZ, 0x33, !PT ;  /* 0x00000014ff579212 */ /* 0x000fe200078e33ff */
[----:B------:R-:W-:Y:S01]  /*1280*/  BAR.SYNC.DEFER_BLOCKING 0x0 ;  /* 0x0000000000007b1d */ /* 0x000fe20000010000 */
[----:B------:R-:W-:Y:S01]  /*1290*/  ISETP.GT.AND P1, PT, R4, 0x3f, PT ;  /* 0x0000003f0400780c */ /* 0x000fe20003f24270 */
[----:B------:R-:W-:Y:S01]  /*12a0*/  IMAD R71, R74, 0x2, R55 ;  /* 0x000000024a477824 */ /* 0x000fe200078e0237 */
[----:B------:R-:W-:-:S02]  /*12b0*/  LOP3.LUT R6, R0, 0x7f, RZ, 0xc0, !PT ;  /* 0x0000007f00067812 */ /* 0x000fc400078ec0ff */
[-C--:B------:R-:W-:Y:S02]  /*12c0*/  ISETP.LT.AND P4, PT, R7, R108.reuse, P1 ;  /* 0x0000006c0700720c */ /* 0x080fe40000f81270 */
[----:B------:R-:W-:Y:S02]  /*12d0*/  ISETP.LT.AND P3, PT, R9, R108, P1 ;  /* 0x0000006c0900720c */ /* 0x000fe40000f61270 */
[----:B------:R-:W-:Y:S01]  /*12e0*/  ISETP.NE.U32.AND P0, PT, R6, RZ, PT ;  /* 0x000000ff0600720c */ /* 0x000fe20003f05070 */
[----:B----4-:R-:W-:-:S12]  /*12f0*/  @P6 BRA `(.L_x_5) ;  /* 0x0000000000186947 */ /* 0x010fd80003800000 */
[----:B------:R-:W-:Y:S01]  /*1300*/  ELECT P2, URZ, PT ;  /* 0x0000000000ff782f */ /* 0x000fe20003840000 */
[----:B------:R-:W-:Y:S01]  /*1310*/  IMAD.MOV.U32 R7, RZ, RZ, 0x1 ;  /* 0x00000001ff077424 */ /* 0x000fe200078e00ff */
[----:B------:R-:W-:Y:S01]  /*1320*/  UMOV UR4, 0x40 ;  /* 0x0000004000047882 */ /* 0x000fe20000000000 */
[----:B------:R-:W-:Y:S01]  /*1330*/  UVIRTCOUNT.DEALLOC.SMPOOL 0x80 ;  /* 0x000000800000784c */ /* 0x000fe20000000000 */
[----:B------:R-:W-:-:S09]  /*1340*/  ULEA UR4, UR5, UR4, 0x18 ;  /* 0x0000000405047291 */ /* 0x000fd2000f8ec0ff */
[----:B------:R0:W-:Y:S03]  /*1350*/  @P2 STS.U8 [UR4], R7 ;  /* 0x00000007ff002988 */ /* 0x0001e60008000004 */
.L_x_5:
[----:B------:R-:W-:Y:S01]  /*1360*/  STTM.16dp32bit_t0_t15.x8 tmem[UR14], RZ ;  /* 0x000000ff000079ed */ /* 0x000fe2000898000e */
[----:B------:R-:W-:Y:S01]  /*1370*/  STTM.16dp32bit_t16_t31.x8 tmem[UR14+0x8], RZ ;  /* 0x000008ff000079ed */ /* 0x000fe200089a000e */
[----:B------:R-:W1:Y:S02]  /*1380*/  FENCE.VIEW.ASYNC.T ;  /* 0x00000000000073c6 */ /* 0x000e640000000200 */
[----:B-1----:R-:W-:Y:S01]  /*1390*/  VOTEU.ALL UP0, P0 ;  /* 0x0000000000ff7886 */ /* 0x002fe20000000000 */
[C---:B------:R-:W-:Y:S01]  /*13a0*/  IMAD R23, R74.reuse, 0x2, R71 ;  /* 0x000000024a177824 */ /* 0x040fe200078e0247 */
[----:B------:R-:W-:Y:S01]  /*13b0*/  VOTEU.ALL UP1, P0 ;  /* 0x0000000000ff7886 */ /* 0x000fe20000020000 */
[----:B------:R-:W-:Y:S01]  /*13c0*/  IMAD R87, R87, UR8, RZ ;  /* 0x0000000857577c24 */ /* 0x000fe2000f8e02ff */
[----:B------:R-:W-:Y:S01]  /*13d0*/  ISETP.LT.AND P2, PT, R5, R108, P1 ;  /* 0x0000006c0500720c */ /* 0x000fe20000f41270 */
[----:B------:R-:W-:Y:S01]  /*13e0*/  IMAD R43, R74, 0x2, R23 ;  /* 0x000000024a2b7824 */ /* 0x000fe200078e0217 */
[----:B------:R-:W-:-:S04]  /*13f0*/  @!UP0 UIADD3 UR4, UPT, UPT, -UR6, 0x100000, URZ ;  /* 0x0010000006048890 */ /* 0x000fc8000fffe1ff */
[----:B------:R-:W-:Y:S02]  /*1400*/  @!UP0 USHF.L.U32 UR5, UR4, 0xb, URZ ;  /* 0x0000000b04058899 */ /* 0x000fe400080006ff */
[----:B------:R-:W-:Y:S01]  /*1410*/  @!UP0 USHF.L.U32 UR4, UR4, 0x1, URZ ;  /* 0x0000000104048899 */ /* 0x000fe200080006ff */
[----:B------:R-:W-:Y:S01]  /*1420*/  BAR.SYNC.DEFER_BLOCKING 0x0 ;  /* 0x0000000000007b1d */ /* 0x000fe20000010000 */
[----:B------:R-:W-:Y:S01]  /*1430*/  IADD3 R80, P5, PT, R87, UR16, RZ ;  /* 0x0000001057507c10 */ /* 0x000fe2000ffbe0ff */
[----:B------:R-:W-:-:S03]  /*1440*/  IMAD R57, R74, 0x2, R43 ;  /* 0x000000024a397824 */ /* 0x000fc600078e022b */
[----:B------:R-:W-:Y:S01]  /*1450*/  LEA.HI.X.SX32 R87, R87, UR17, 0x1, P5 ;  /* 0x0000001157577c11 */ /* 0x000fe2000a8f0eff */
[----:B------:R-:W-:Y:S01]  /*1460*/  IMAD R29, R74, 0x4, R57 ;  /* 0x000000044a1d7824 */ /* 0x000fe200078e0239 */
[----:B------:R-:W-:-:S03]  /*1470*/  IADD3 R8, P5, PT, R25, R80, RZ ;  /* 0x0000005019087210 */ /* 0x000fc60007fbe0ff */
[C---:B------:R-:W-:Y:S01]  /*1480*/  IMAD R45, R74.reuse, 0x2, R29 ;  /* 0x000000024a2d7824 */ /* 0x040fe200078e021d */
[----:B------:R-:W-:Y:S02]  /*1490*/  LEA.HI.X.SX32 R9, R25, R87, 0x1, P5 ;  /* 0x0000005719097211 */ /* 0x000fe400028f0eff */
[----:B------:R-:W-:Y:S01]  /*14a0*/  IADD3 R10, P5, PT, R11, R80, RZ ;  /* 0x000000500b0a7210 */ /* 0x000fe20007fbe0ff */
[----:B------:R-:W1:Y:S02]  /*14b0*/  FENCE.VIEW.ASYNC.S ;  /* 0x00000000000073c6 */ /* 0x000e640000000000 */
[----:B-1----:R1:W2:Y:S02]  /*14c0*/  @!UP1 SYNCS.EXCH.64 URZ, [UR15], UR4 ;  /* 0x000000040fff95b2 */ /* 0x0022a40008000100 */
[----:B--2---:R-:W-:Y:S01]  /*14d0*/  BAR.SYNC.DEFER_BLOCKING 0x0 ;  /* 0x0000000000007b1d */ /* 0x004fe20000010000 */
[----:B------:R-:W-:-:S04]  /*14e0*/  IMAD R61, R74, 0x2, R45 ;  /* 0x000000024a3d7824 */ /* 0x000fc800078e022d */
[----:B------:R-:W-:Y:S01]  /*14f0*/  IMAD R73, R74, 0x2, R61 ;  /* 0x000000024a497824 */ /* 0x000fe200078e023d */
[----:B0-----:R-:W-:-:S03]  /*1500*/  LOP3.LUT R7, R5, 0x18, RZ, 0xfc, !PT ;  /* 0x0000001805077812 */ /* 0x001fc600078efcff */
[C---:B------:R-:W-:Y:S01]  /*1510*/  IMAD R25, R74.reuse, 0x2, R73 ;  /* 0x000000024a197824 */ /* 0x040fe200078e0249 */
[----:B------:R-:W-:Y:S01]  /*1520*/  LEA.HI.X.SX32 R11, R11, R87, 0x1, P5 ;  /* 0x000000570b0b7211 */ /* 0x000fe200028f0eff */
[----:B-1----:R-:W0:Y:S01]  /*1530*/  LDCU UR4, c[0x0][0x3b0] ;  /* 0x00007600ff0477ac */ /* 0x002e220008000800 */
[----:B------:R-:W-:Y:S01]  /*1540*/  PRMT R111, RZ, 0x7610, R111 ;  /* 0x00007610ff6f7816 */ /* 0x000fe2000000006f */
[----:B------:R-:W-:Y:S01]  /*1550*/  IMAD R47, R74, 0x2, R25 ;  /* 0x000000024a2f7824 */ /* 0x000fe200078e0219 */
[----:B------:R-:W-:-:S03]  /*1560*/  IADD3 R20, P5, PT, R21, R80, RZ ;  /* 0x0000005015147210 */ /* 0x000fc60007fbe0ff */
[C---:B------:R-:W-:Y:S01]  /*1570*/  IMAD R63, R74.reuse, 0x2, R47 ;  /* 0x000000024a3f7824 */ /* 0x040fe200078e022f */
[-C--:B------:R-:W-:Y:S01]  /*1580*/  LEA.HI.X.SX32 R21, R21, R87.reuse, 0x1, P5 ;  /* 0x0000005715157211 */ /* 0x080fe200028f0eff */
[----:B------:R-:W2:Y:S01]  /*1590*/  @P2 LDG.E.U8 R105, desc[UR26][R8.64] ;  /* 0x0000001a08692981 */ /* 0x000ea2000c1e1100 */
[----:B------:R-:W-:Y:S02]  /*15a0*/  ISETP.LT.AND P2, PT, R7, R108, P1 ;  /* 0x0000006c0700720c */ /* 0x000fe40000f41270 */
[----:B------:R-:W-:Y:S01]  /*15b0*/  LOP3.LUT R7, R5, 0x28, RZ, 0xfc, !PT ;  /* 0x0000002805077812 */ /* 0x000fe200078efcff */
[----:B------:R-:W3:Y:S01]  /*15c0*/  @P4 LDG.E.U8 R111, desc[UR26][R10.64] ;  /* 0x0000001a0a6f4981 */ /* 0x000ee2000c1e1100 */
[----:B------:R-:W-:Y:S02]  /*15d0*/  IADD3 R22, P5, PT, R23, R80, RZ ;  /* 0x0000005017167210 */ /* 0x000fe40007fbe0ff */
[----:B------:R-:W-:Y:S02]  /*15e0*/  ISETP.LT.AND P4, PT, R7, R108, P1 ;  /* 0x0000006c0700720c */ /* 0x000fe40000f81270 */
[----:B------:R-:W-:Y:S01]  /*15f0*/  PRMT R113, RZ, 0x7610, R113 ;  /* 0x00007610ff717816 */ /* 0x000fe20000000071 */
[----:B------:R-:W-:Y:S01]  /*1600*/  IMAD R27, R74, 0x4, R63 ;  /* 0x000000044a1b7824 */ /* 0x000fe200078e023f */
[----:B------:R-:W-:-:S02]  /*1610*/  LEA.HI.X.SX32 R23, R23, R87, 0x1, P5 ;  /* 0x0000005717177211 */ /* 0x000fc400028f0eff */
[----:B------:R-:W-:Y:S02]  /*1620*/  LOP3.LUT R7, R5, 0x30, RZ, 0xfc, !PT ;  /* 0x0000003005077812 */ /* 0x000fe400078efcff */
[----:B------:R-:W-:Y:S01]  /*1630*/  IADD3 R24, P5, PT, R25, R80, RZ ;  /* 0x0000005019187210 */ /* 0x000fe20007fbe0ff */
[----:B------:R-:W4:Y:S01]  /*1640*/  @P3 LDG.E.U8 R113, desc[UR26][R20.64] ;  /* 0x0000001a14713981 */ /* 0x000f22000c1e1100 */
[----:B------:R-:W-:Y:S01]  /*1650*/  PRMT R115, RZ, 0x7610, R115 ;  /* 0x00007610ff737816 */ /* 0x000fe20000000073 */
[C---:B------:R-:W-:Y:S01]  /*1660*/  IMAD R59, R74.reuse, 0x2, R27 ;  /* 0x000000024a3b7824 */ /* 0x040fe200078e021b */
[----:B------:R-:W-:Y:S02]  /*1670*/  PRMT R109, RZ, 0x7610, R109 ;  /* 0x00007610ff6d7816 */ /* 0x000fe4000000006d */
[----:B------:R-:W-:Y:S02]  /*1680*/  ISETP.LT.AND P3, PT, R7, R108, P1 ;  /* 0x0000006c0700720c */ /* 0x000fe40000f61270 */
[----:B------:R-:W-:Y:S01]  /*1690*/  LEA.HI.X.SX32 R25, R25, R87, 0x1, P5 ;  /* 0x0000005719197211 */ /* 0x000fe200028f0eff */
[----:B------:R-:W5:Y:S01]  /*16a0*/  @P2 LDG.E.U8 R115, desc[UR26][R22.64] ;  /* 0x0000001a16732981 */ /* 0x000f62000c1e1100 */
[----:B------:R-:W-:Y:S01]  /*16b0*/  LOP3.LUT R7, R5, 0x20, RZ, 0xfc, !PT ;  /* 0x0000002005077812 */ /* 0x000fe200078efcff */
[C---:B------:R-:W-:Y:S01]  /*16c0*/  IMAD R65, R74.reuse, 0x2, R59 ;  /* 0x000000024a417824 */ /* 0x040fe200078e023b */
[----:B------:R-:W-:Y:S01]  /*16d0*/  IADD3 R26, P2, PT, R27, R80, RZ ;  /* 0x000000501b1a7210 */ /* 0x000fe20007f5e0ff */
[----:B------:R-:W2:Y:S01]  /*16e0*/  @P4 LDG.E.U8 R109, desc[UR26][R24.64] ;  /* 0x0000001a186d4981 */ /* 0x000ea2000c1e1100 */
[----:B------:R-:W-:Y:S01]  /*16f0*/  ISETP.LT.AND P4, PT, R7, R108, P1 ;  /* 0x0000006c0700720c */ /* 0x000fe20000f81270 */
[----:B------:R-:W-:Y:S01]  /*1700*/  IMAD R85, R74, 0x2, R65 ;  /* 0x000000024a557824 */ /* 0x000fe200078e0241 */
[----:B------:R-:W-:-:S02]  /*1710*/  PRMT R123, RZ, 0x7610, R123 ;  /* 0x00007610ff7b7816 */ /* 0x000fc4000000007b */
[----:B------:R-:W-:Y:S01]  /*1720*/  LEA.HI.X.SX32 R27, R27, R87, 0x1, P2 ;  /* 0x000000571b1b7211 */ /* 0x000fe200010f0eff */
[----:B------:R-:W-:Y:S01]  /*1730*/  IMAD R75, R74, 0x2, R85 ;  /* 0x000000024a4b7824 */ /* 0x000fe200078e0255 */
[----:B------:R-:W-:Y:S02]  /*1740*/  LOP3.LUT R19, R5, 0x38, RZ, 0xfc, !PT ;  /* 0x0000003805137812 */ /* 0x000fe400078efcff */
[----:B------:R-:W-:Y:S01]  /*1750*/  IADD3 R28, P2, PT, R29, R80, RZ ;  /* 0x000000501d1c7210 */ /* 0x000fe20007f5e0ff */
[----:B------:R-:W2:Y:S01]  /*1760*/  @P3 LDG.E.U8 R123, desc[UR26][R26.64] ;  /* 0x0000001a1a7b3981 */ /* 0x000ea2000c1e1100 */
[----:B------:R-:W-:Y:S02]  /*1770*/  LOP3.LUT R31, R5, 0x2, RZ, 0xfc, !PT ;  /* 0x00000002051f7812 */ /* 0x000fe400078efcff */
[----:B------:R-:W-:Y:S02]  /*1780*/  PRMT R125, RZ, 0x7610, R125 ;  /* 0x00007610ff7d7816 */ /* 0x000fe4000000007d */
[----:B------:R-:W-:-:S02]  /*1790*/  ISETP.LT.AND P3, PT, R19, R108, P1 ;  /* 0x0000006c1300720c */ /* 0x000fc40000f61270 */
[-C--:B------:R-:W-:Y:S02]  /*17a0*/  LEA.HI.X.SX32 R29, R29, R87.reuse, 0x1, P2 ;  /* 0x000000571d1d7211 */ /* 0x080fe400010f0eff */
[----:B------:R-:W-:Y:S02]  /*17b0*/  ISETP.LT.AND P2, PT, R31, R108, P1 ;  /* 0x0000006c1f00720c */ /* 0x000fe40000f41270 */
[-C--:B------:R-:W-:Y:S01]  /*17c0*/  IADD3 R30, P5, PT, R75, R80.reuse, RZ ;  /* 0x000000504b1e7210 */ /* 0x080fe20007fbe0ff */
[----:B------:R-:W2:Y:S01]  /*17d0*/  @P4 LDG.E.U8 R125, desc[UR26][R28.64] ;  /* 0x0000001a1c7d4981 */ /* 0x000ea2000c1e1100 */
[----:B------:R-:W-:Y:S02]  /*17e0*/  LOP3.LUT R33, R5, 0xa, RZ, 0xfc, !PT ;  /* 0x0000000a05217812 */ /* 0x000fe400078efcff */
[----:B------:R-:W-:Y:S02]  /*17f0*/  LEA.HI.X.SX32 R31, R75, R87, 0x1, P5 ;  /* 0x000000574b1f7211 */ /* 0x000fe400028f0eff */
[----:B------:R-:W-:-:S02]  /*1800*/  IADD3 R32, P4, PT, R37, R80, RZ ;  /* 0x0000005025207210 */ /* 0x000fc40007f9e0ff */
[----:B------:R-:W-:Y:S02]  /*1810*/  PRMT R135, RZ, 0x7610, R135 ;  /* 0x00007610ff877816 */ /* 0x000fe40000000087 */
[----:B------:R-:W-:Y:S02]  /*1820*/  ISETP.LT.AND P5, PT, R33, R108, P1 ;  /* 0x0000006c2100720c */ /* 0x000fe40000fa1270 */
[----:B------:R-:W-:Y:S02]  /*1830*/  PRMT R117, RZ, 0x7610, R117 ;  /* 0x00007610ff757816 */ /* 0x000fe40000000075 */
[----:B------:R-:W-:Y:S01]  /*1840*/  LOP3.LUT R35, R5, 0x12, RZ, 0xfc, !PT ;  /* 0x0000001205237812 */ /* 0x000fe200078efcff */
[----:B------:R-:W2:Y:S01]  /*1850*/  @P3 LDG.E.U8 R135, desc[UR26][R30.64] ;  /* 0x0000001a1e873981 */ /* 0x000ea2000c1e1100 */
[----:B------:R-:W-:Y:S02]  /*1860*/  LEA.HI.X.SX32 R33, R37, R87, 0x1, P4 ;  /* 0x0000005725217211 */ /* 0x000fe400020f0eff */
[----:B------:R-:W-:-:S02]  /*1870*/  IADD3 R34, P4, PT, R39, R80, RZ ;  /* 0x0000005027227210 */ /* 0x000fc40007f9e0ff */
[----:B------:R-:W-:Y:S01]  /*1880*/  LOP3.LUT R37, R5, 0x1a, RZ, 0xfc, !PT ;  /* 0x0000001a05257812 */ /* 0x000fe200078efcff */
[----:B------:R-:W2:Y:S01]  /*1890*/  @P2 LDG.E.U8 R117, desc[UR26][R32.64] ;  /* 0x0000001a20752981 */ /* 0x000ea2000c1e1100 */
[-C--:B------:R-:W-:Y:S02]  /*18a0*/  ISETP.LT.AND P3, PT, R35, R108.reuse, P1 ;  /* 0x0000006c2300720c */ /* 0x080fe40000f61270 */
[----:B------:R-:W-:Y:S02]  /*18b0*/  PRMT R107, RZ, 0x7610, R107 ;  /* 0x00007610ff6b7816 */ /* 0x000fe4000000006b */
[----:B------:R-:W-:Y:S02]  /*18c0*/  LEA.HI.X.SX32 R35, R39, R87, 0x1, P4 ;  /* 0x0000005727237211 */ /* 0x000fe400020f0eff */
[----:B------:R-:W-:Y:S02]  /*18d0*/  ISETP.LT.AND P2, PT, R37, R108, P1 ;  /* 0x0000006c2500720c */ /* 0x000fe40000f41270 */
[----:B------:R-:W-:Y:S01]  /*18e0*/  LOP3.LUT R37, R5, 0x22, RZ, 0xfc, !PT ;  /* 0x0000002205257812 */ /* 0x000fe200078efcff */
[----:B------:R-:W2:Y:S01]  /*18f0*/  @P5 LDG.E.U8 R107, desc[UR26][R34.64] ;  /* 0x0000001a226b5981 */ /* 0x000ea2000c1e1100 */
[----:B------:R-:W-:-:S02]  /*1900*/  IADD3 R36, P4, PT, R41, R80, RZ ;  /* 0x0000005029247210 */ /* 0x000fc40007f9e0ff */
[----:B------:R-:W-:Y:S02]  /*1910*/  ISETP.LT.AND P5, PT, R37, R108, P1 ;  /* 0x0000006c2500720c */ /* 0x000fe40000fa1270 */
[-C--:B------:R-:W-:Y:S02]  /*1920*/  LEA.HI.X.SX32 R37, R41, R87.reuse, 0x1, P4 ;  /* 0x0000005729257211 */ /* 0x080fe400020f0eff */
[----:B------:R-:W-:Y:S02]  /*1930*/  PRMT R119, RZ, 0x7610, R119 ;  /* 0x00007610ff777816 */ /* 0x000fe40000000077 */
[----:B------:R-:W-:Y:S02]  /*1940*/  IADD3 R38, P4, PT, R43, R80, RZ ;  /* 0x000000502b267210 */ /* 0x000fe40007f9e0ff */
[----:B------:R-:W-:Y:S02]  /*1950*/  LOP3.LUT R41, R5, 0x2a, RZ, 0xfc, !PT ;  /* 0x0000002a05297812 */ /* 0x000fe400078efcff */
[----:B------:R-:W-:Y:S01]  /*1960*/  PRMT R121, RZ, 0x7610, R121 ;  /* 0x00007610ff797816 */ /* 0x000fe20000000079 */
[----:B------:R-:W2:Y:S01]  /*1970*/  @P3 LDG.E.U8 R119, desc[UR26][R36.64] ;  /* 0x0000001a24773981 */ /* 0x000ea2000c1e1100 */
[----:B------:R-:W-:-:S02]  /*1980*/  LEA.HI.X.SX32 R39, R43, R87, 0x1, P4 ;  /* 0x000000572b277211 */ /* 0x000fc400020f0eff */
[----:B------:R-:W-:Y:S02]  /*1990*/  ISETP.LT.AND P3, PT, R41, R108, P1 ;  /* 0x0000006c2900720c */ /* 0x000fe40000f61270 */
[-C--:B------:R-:W-:Y:S01]  /*19a0*/  IADD3 R40, P4, PT, R45, R80.reuse, RZ ;  /* 0x000000502d287210 */ /* 0x080fe20007f9e0ff */
[----:B------:R-:W2:Y:S01]  /*19b0*/  @P2 LDG.E.U8 R121, desc[UR26][R38.64] ;  /* 0x0000001a26792981 */ /* 0x000ea2000c1e1100 */
[----:B------:R-:W-:Y:S02]  /*19c0*/  IADD3 R42, P2, PT, R47, R80, RZ ;  /* 0x000000502f2a7210 */ /* 0x000fe40007f5e0ff */
[-C--:B------:R-:W-:Y:S02]  /*19d0*/  LEA.HI.X.SX32 R41, R45, R87.reuse, 0x1, P4 ;  /* 0x000000572d297211 */ /* 0x080fe400020f0eff */
[----:B------:R-:W-:Y:S02]  /*19e0*/  LEA.HI.X.SX32 R45, R47, R87, 0x1, P2 ;  /* 0x000000572f2d7211 */ /* 0x000fe400010f0eff */
[----:B------:R-:W-:-:S02]  /*19f0*/  LOP3.LUT R43, R5, 0x32, RZ, 0xfc, !PT ;  /* 0x00000032052b7812 */ /* 0x000fc400078efcff */
[----:B------:R-:W-:Y:S01]  /*1a00*/  PRMT R129, RZ, 0x7610, R129 ;  /* 0x00007610ff817816 */ /* 0x000fe20000000081 */
[----:B------:R-:W-:Y:S02]  /*1a10*/  @P3 IMAD.MOV.U32 R50, RZ, RZ, R42 ;  /* 0x000000ffff323224 */ /* 0x000fe400078e002a */
[----:B------:R-:W-:Y:S01]  /*1a20*/  @P3 IMAD.MOV.U32 R51, RZ, RZ, R45 ;  /* 0x000000ffff333224 */ /* 0x000fe200078e002d */
[----:B------:R-:W-:Y:S02]  /*1a30*/  ISETP.LT.AND P4, PT, R43, R108, P1 ;  /* 0x0000006c2b00720c */ /* 0x000fe40000f81270 */
[----:B------:R-:W-:Y:S02]  /*1a40*/  LOP3.LUT R44, R5, 0x3a, RZ, 0xfc, !PT ;  /* 0x0000003a052c7812 */ /* 0x000fe400078efcff */
[----:B------:R-:W-:Y:S01]  /*1a50*/  PRMT R127, RZ, 0x7610, R127 ;  /* 0x00007610ff7f7816 */ /* 0x000fe2000000007f */
[----:B------:R1:W2:Y:S01]  /*1a60*/  @P3 LDG.E.U8 R129, desc[UR26][R50.64] ;  /* 0x0000001a32813981 */ /* 0x0002a2000c1e1100 */
[----:B------:R-:W-:Y:S01]  /*1a70*/  IADD3 R46, P3, PT, R59, R80, RZ ;  /* 0x000000503b2e7210 */ /* 0x000fe20007f7e0ff */
[----:B------:R-:W-:Y:S01]  /*1a80*/  IMAD R77, R74, 0x2, R75 ;  /* 0x000000024a4d7824 */ /* 0x000fe200078e024b */
[----:B------:R-:W-:-:S02]  /*1a90*/  ISETP.LT.AND P2, PT, R44, R108, P1 ;  /* 0x0000006c2c00720c */ /* 0x000fc40000f41270 */
[----:B------:R-:W-:Y:S01]  /*1aa0*/  PRMT R131, RZ, 0x7610, R131 ;  /* 0x00007610ff837816 */ /* 0x000fe20000000083 */
[----:B------:R-:W2:Y:S01]  /*1ab0*/  @P5 LDG.E.U8 R127, desc[UR26][R40.64] ;  /* 0x0000001a287f5981 */ /* 0x000ea2000c1e1100 */
[----:B------:R-:W-:Y:S02]  /*1ac0*/  LEA.HI.X.SX32 R47, R59, R87, 0x1, P3 ;  /* 0x000000573b2f7211 */ /* 0x000fe400018f0eff */
[----:B------:R-:W-:Y:S02]  /*1ad0*/  LOP3.LUT R49, R5, 0x4, RZ, 0xfc, !PT ;  /* 0x0000000405317812 */ /* 0x000fe400078efcff */
[----:B------:R-:W-:Y:S01]  /*1ae0*/  IADD3 R48, P5, PT, R77, R80, RZ ;  /* 0x000000504d307210 */ /* 0x000fe20007fbe0ff */
[----:B------:R-:W2:Y:S01]  /*1af0*/  @P4 LDG.E.U8 R131, desc[UR26][R46.64] ;  /* 0x0000001a2e834981 */ /* 0x000ea2000c1e1100 */
[----:B------:R-:W-:Y:S02]  /*1b00*/  LOP3.LUT R59, R5, 0xc, RZ, 0xfc, !PT ;  /* 0x0000000c053b7812 */ /* 0x000fe400078efcff */
[----:B------:R-:W-:-:S02]  /*1b10*/  ISETP.LT.AND P3, PT, R49, R108, P1 ;  /* 0x0000006c3100720c */ /* 0x000fc40000f61270 */
[----:B------:R-:W-:Y:S02]  /*1b20*/  PRMT R133, RZ, 0x7610, R133 ;  /* 0x00007610ff857816 */ /* 0x000fe40000000085 */
[-C--:B------:R-:W-:Y:S02]  /*1b30*/  LEA.HI.X.SX32 R49, R77, R87.reuse, 0x1, P5 ;  /* 0x000000574d317211 */ /* 0x080fe400028f0eff */
[----:B-1----:R-:W-:Y:S02]  /*1b40*/  IADD3 R50, P4, PT, R53, R80, RZ ;  /* 0x0000005035327210 */ /* 0x002fe40007f9e0ff */
[----:B------:R-:W-:Y:S01]  /*1b50*/  ISETP.LT.AND P5, PT, R59, R108, P1 ;  /* 0x0000006c3b00720c */ /* 0x000fe20000fa1270 */
[----:B------:R-:W2:Y:S01]  /*1b60*/  @P2 LDG.E.U8 R133, desc[UR26][R48.64] ;  /* 0x0000001a30852981 */ /* 0x000ea2000c1e1100 */
[----:B------:R-:W-:Y:S02]  /*1b70*/  LOP3.LUT R59, R5, 0x14, RZ, 0xfc, !PT ;  /* 0x00000014053b7812 */ /* 0x000fe400078efcff */
[----:B------:R-:W-:-:S02]  /*1b80*/  LEA.HI.X.SX32 R51, R53, R87, 0x1, P4 ;  /* 0x0000005735337211 */ /* 0x000fc400020f0eff */
[----:B------:R-:W-:Y:S02]  /*1b90*/  IADD3 R52, P4, PT, R67, R80, RZ ;  /* 0x0000005043347210 */ /* 0x000fe40007f9e0ff */
[-C--:B------:R-:W-:Y:S02]  /*1ba0*/  ISETP.LT.AND P2, PT, R59, R108.reuse, P1 ;  /* 0x0000006c3b00720c */ /* 0x080fe40000f41270 */
[----:B------:R-:W-:Y:S02]  /*1bb0*/  LOP3.LUT R59, R5, 0x1c, RZ, 0xfc, !PT ;  /* 0x0000001c053b7812 */ /* 0x000fe400078efcff */
[----:B------:R-:W-:Y:S02]  /*1bc0*/  PRMT R112, RZ, 0x7610, R112 ;  /* 0x00007610ff707816 */ /* 0x000fe40000000070 */
[----:B------:R-:W-:Y:S02]  /*1bd0*/  LEA.HI.X.SX32 R53, R67, R87, 0x1, P4 ;  /* 0x0000005743357211 */ /* 0x000fe400020f0eff */
[----:B------:R-:W-:-:S03]  /*1be0*/  ISETP.LT.AND P4, PT, R59, R108, P1 ;  /* 0x0000006c3b00720c */ /* 0x000fc60000f81270 */
[----:B------:R-:W2:Y:S01]  /*1bf0*/  @P5 LDG.E.U8 R112, desc[UR26][R52.64] ;  /* 0x0000001a34705981 */ /* 0x000ea2000c1e1100 */
[CC--:B------:R-:W-:Y:S02]  /*1c00*/  IADD3 R56, P5, PT, R57.reuse, R80.reuse, RZ ;  /* 0x0000005039387210 */ /* 0x0c0fe40007fbe0ff */
[----:B------:R-:W-:Y:S02]  /*1c10*/  PRMT R116, RZ, 0x7610, R116 ;  /* 0x00007610ff747816 */ /* 0x000fe40000000074 */
[----:B------:R-:W-:Y:S02]  /*1c20*/  LEA.HI.X.SX32 R57, R57, R87, 0x1, P5 ;  /* 0x0000005739397211 */ /* 0x000fe400028f0eff */
[----:B------:R-:W-:Y:S01]  /*1c30*/  PRMT R110, RZ, 0x7610, R110 ;  /* 0x00007610ff6e7816 */ /* 0x000fe2000000006e */
[----:B------:R-:W-:Y:S02]  /*1c40*/  IMAD R67, R74, 0x2, R77 ;  /* 0x000000024a437824 */ /* 0x000fe400078e024d */
[----:B------:R-:W2:Y:S01]  /*1c50*/  @P4 LDG.E.U8 R116, desc[UR26][R56.64] ;  /* 0x0000001a38744981 */ /* 0x000ea2000c1e1100 */
[----:B------:R-:W-:-:S02]  /*1c60*/  IADD3 R58, P4, PT, R61, R80, RZ ;  /* 0x000000503d3a7210 */ /* 0x000fc40007f9e0ff */
[-C--:B------:R-:W-:Y:S01]  /*1c70*/  IADD3 R60, P5, PT, R63, R80.reuse, RZ ;  /* 0x000000503f3c7210 */ /* 0x080fe20007fbe0ff */
[----:B------:R-:W2:Y:S01]  /*1c80*/  @P3 LDG.E.U8 R110, desc[UR26][R50.64] ;  /* 0x0000001a326e3981 */ /* 0x000ea2000c1e1100 */
[-C--:B------:R-:W-:Y:S02]  /*1c90*/  IADD3 R54, P3, PT, R55, R80.reuse, RZ ;  /* 0x0000005037367210 */ /* 0x080fe40007f7e0ff */
[----:B------:R-:W-:Y:S02]  /*1ca0*/  LOP3.LUT R59, R5, 0x24, RZ, 0xfc, !PT ;  /* 0x00000024053b7812 */ /* 0x000fe400078efcff */
[-C--:B------:R-:W-:Y:S02]  /*1cb0*/  LEA.HI.X.SX32 R61, R61, R87.reuse, 0x1, P4 ;  /* 0x000000573d3d7211 */ /* 0x080fe400020f0eff */
[----:B------:R-:W-:Y:S02]  /*1cc0*/  IADD3 R62, P4, PT, R65, R80, RZ ;  /* 0x00000050413e7210 */ /* 0x000fe40007f9e0ff */
[----:B------:R-:W-:-:S02]  /*1cd0*/  LEA.HI.X.SX32 R63, R63, R87, 0x1, P5 ;  /* 0x000000573f3f7211 */ /* 0x000fc400028f0eff */
[----:B------:R-:W-:Y:S02]  /*1ce0*/  PRMT R114, RZ, 0x7610, R114 ;  /* 0x00007610ff727816 */ /* 0x000fe40000000072 */
[----:B------:R-:W-:Y:S02]  /*1cf0*/  LEA.HI R99, R0, 0xe, RZ, 0x1a ;  /* 0x0000000e00637811 */ /* 0x000fe400078fd0ff */
[----:B------:R-:W-:Y:S02]  /*1d00*/  IADD3 R64, P5, PT, R67, R80, RZ ;  /* 0x0000005043407210 */ /* 0x000fe40007fbe0ff */
[----:B------:R-:W-:Y:S02]  /*1d10*/  LEA.HI.X.SX32 R55, R55, R87, 0x1, P3 ;  /* 0x0000005737377211 */ /* 0x000fe400018f0eff */
[----:B------:R-:W-:Y:S02]  /*1d20*/  ISETP.LT.AND P3, PT, R59, R108, P1 ;  /* 0x0000006c3b00720c */ /* 0x000fe40000f61270 */
[----:B------:R-:W-:-:S02]  /*1d30*/  LOP3.LUT R59, R5, 0x2c, RZ, 0xfc, !PT ;  /* 0x0000002c053b7812 */ /* 0x000fc400078efcff */
[-C--:B------:R-:W-:Y:S01]  /*1d40*/  LEA.HI.X.SX32 R65, R65, R87.reuse, 0x1, P4 ;  /* 0x0000005741417211 */ /* 0x080fe200020f0eff */
[----:B------:R-:W-:Y:S01]  /*1d50*/  IMAD R75, R99, R74, RZ ;  /* 0x0000004a634b7224 */ /* 0x000fe200078e02ff */
[C---:B------:R-:W-:Y:S01]  /*1d60*/  LEA.HI R101, R0.reuse, 0x1e, RZ, 0x1a ;  /* 0x0000001e00657811 */ /* 0x040fe200078fd0ff */
[----:B------:R-:W2:Y:S01]  /*1d70*/  @P2 LDG.E.U8 R114, desc[UR26][R54.64] ;  /* 0x0000001a36722981 */ /* 0x000ea2000c1e1100 */
[-C--:B------:R-:W-:Y:S02]  /*1d80*/  IADD3 R66, P4, PT, R69, R80.reuse, RZ ;  /* 0x0000005045427210 */ /* 0x080fe40007f9e0ff */
[----:B------:R-:W-:Y:S02]  /*1d90*/  LEA.HI.X.SX32 R67, R67, R87, 0x1, P5 ;  /* 0x0000005743437211 */ /* 0x000fe400028f0eff */
[----:B------:R-:W-:Y:S02]  /*1da0*/  LEA.HI R143, R0, 0x2e, RZ, 0x1a ;  /* 0x0000002e008f7811 */ /* 0x000fe400078fd0ff */
[----:B------:R-:W-:-:S02]  /*1db0*/  IADD3 R68, P5, PT, R71, R80, RZ ;  /* 0x0000005047447210 */ /* 0x000fc40007fbe0ff */
[----:B------:R-:W-:Y:S01]  /*1dc0*/  ISETP.LT.AND P2, PT, R59, R108, P1 ;  /* 0x0000006c3b00720c */ /* 0x000fe20000f41270 */
[-C--:B------:R-:W-:Y:S01]  /*1dd0*/  IMAD R79, R101, R74.reuse, RZ ;  /* 0x0000004a654f7224 */ /* 0x080fe200078e02ff */
[----:B------:R-:W-:Y:S02]  /*1de0*/  LEA.HI R59, R0, 0x3e, RZ, 0x1a ;  /* 0x0000003e003b7811 */ /* 0x000fe400078fd0ff */
[-C--:B------:R-:W-:Y:S01]  /*1df0*/  LEA.HI.X.SX32 R69, R69, R87.reuse, 0x1, P4 ;  /* 0x0000005745457211 */ /* 0x080fe200020f0eff */
[----:B------:R-:W-:Y:S01]  /*1e00*/  IMAD R81, R143, R74, RZ ;  /* 0x0000004a8f517224 */ /* 0x000fe200078e02ff */
[-C--:B------:R-:W-:Y:S02]  /*1e10*/  IADD3 R70, P4, PT, R73, R80.reuse, RZ ;  /* 0x0000005049467210 */ /* 0x080fe40007f9e0ff */
[-C--:B------:R-:W-:Y:S02]  /*1e20*/  LEA.HI.X.SX32 R71, R71, R87.reuse, 0x1, P5 ;  /* 0x0000005747477211 */ /* 0x080fe400028f0eff */
[----:B------:R-:W-:Y:S01]  /*1e30*/  IADD3 R72, P5, PT, R75, R80, RZ ;  /* 0x000000504b487210 */ /* 0x000fe20007fbe0ff */
[----:B------:R-:W-:Y:S01]  /*1e40*/  IMAD R82, R59, R74, RZ ;  /* 0x0000004a3b527224 */ /* 0x000fe200078e02ff */
[----:B------:R-:W-:-:S02]  /*1e50*/  LEA.HI.X.SX32 R73, R73, R87, 0x1, P4 ;  /* 0x0000005749497211 */ /* 0x000fc400020f0eff */
[-C--:B------:R-:W-:Y:S02]  /*1e60*/  IADD3 R74, P4, PT, R79, R80.reuse, RZ ;  /* 0x000000504f4a7210 */ /* 0x080fe40007f9e0ff */
[-C--:B------:R-:W-:Y:S02]  /*1e70*/  LEA.HI.X.SX32 R75, R75, R87.reuse, 0x1, P5 ;  /* 0x000000574b4b7211 */ /* 0x080fe400028f0eff */
[-C--:B------:R-:W-:Y:S02]  /*1e80*/  IADD3 R76, P5, PT, R81, R80.reuse, RZ ;  /* 0x00000050514c7210 */ /* 0x080fe40007fbe0ff */
[-C--:B------:R-:W-:Y:S02]  /*1e90*/  LEA.HI.X.SX32 R79, R79, R87.reuse, 0x1, P4 ;  /* 0x000000574f4f7211 */ /* 0x080fe400020f0eff */
[----:B------:R-:W-:Y:S02]  /*1ea0*/  IADD3 R78, P4, PT, R85, R80, RZ ;  /* 0x00000050554e7210 */ /* 0x000fe40007f9e0ff */
[----:B------:R-:W-:-:S02]  /*1eb0*/  LEA.HI.X.SX32 R81, R81, R87, 0x1, P5 ;  /* 0x0000005751517211 */ /* 0x000fc400028f0eff */
[C---:B------:R-:W-:Y:S02]  /*1ec0*/  IADD3 R80, P5, PT, R82.reuse, R80, RZ ;  /* 0x0000005052507210 */ /* 0x040fe40007fbe0ff */
[----:B------:R-:W-:Y:S02]  /*1ed0*/  LOP3.LUT R77, R5, 0x34, RZ, 0xfc, !PT ;  /* 0x00000034054d7812 */ /* 0x000fe400078efcff */
[-C--:B------:R-:W-:Y:S01]  /*1ee0*/  LEA.HI.X.SX32 R85, R85, R87.reuse, 0x1, P4 ;  /* 0x0000005755557211 */ /* 0x080fe200020f0eff */
[----:B------:R-:W-:Y:S01]  /*1ef0*/  @P3 IMAD.MOV.U32 R83, RZ, RZ, R61 ;  /* 0x000000ffff533224 */ /* 0x000fe200078e003d */
[----:B------:R-:W-:Y:S02]  /*1f00*/  PRMT R118, RZ, 0x7610, R118 ;  /* 0x00007610ff767816 */ /* 0x000fe40000000076 */
[----:B------:R-:W-:Y:S01]  /*1f10*/  LEA.HI.X.SX32 R87, R82, R87, 0x1, P5 ;  /* 0x0000005752577211 */ /* 0x000fe200028f0eff */
[----:B------:R-:W-:Y:S01]  /*1f20*/  @P3 IMAD.MOV.U32 R82, RZ, RZ, R58 ;  /* 0x000000ffff523224 */ /* 0x000fe200078e003a */
[----:B------:R-:W-:-:S02]  /*1f30*/  ISETP.LT.AND P4, PT, R77, R108, P1 ;  /* 0x0000006c4d00720c */ /* 0x000fc40000f81270 */
[C---:B------:R-:W-:Y:S02]  /*1f40*/  LOP3.LUT R84, R5.reuse, 0x3c, RZ, 0xfc, !PT ;  /* 0x0000003c05547812 */ /* 0x040fe400078efcff */
[----:B------:R1:W2:Y:S01]  /*1f50*/  @P3 LDG.E.U8 R118, desc[UR26][R82.64] ;  /* 0x0000001a52763981 */ /* 0x0002a2000c1e1100 */
[----:B------:R-:W-:Y:S02]  /*1f60*/  PRMT R120, RZ, 0x7610, R120 ;  /* 0x00007610ff787816 */ /* 0x000fe40000000078 */
[----:B------:R-:W-:Y:S02]  /*1f70*/  ISETP.LT.AND P3, PT, R84, R108, P1 ;  /* 0x0000006c5400720c */ /* 0x000fe40000f61270 */
[----:B------:R-:W-:Y:S01]  /*1f80*/  LOP3.LUT R97, R5, 0x6, RZ, 0xfc, !PT ;  /* 0x0000000605617812 */ /* 0x000fe200078efcff */
[----:B-1----:R-:W-:Y:S02]  /*1f90*/  @P2 IMAD.MOV.U32 R82, RZ, RZ, R60 ;  /* 0x000000ffff522224 */ /* 0x002fe400078e003c */
[----:B------:R-:W-:Y:S01]  /*1fa0*/  @P2 IMAD.MOV.U32 R83, RZ, RZ, R63 ;  /* 0x000000ffff532224 */ /* 0x000fe200078e003f */
[----:B------:R-:W-:-:S02]  /*1fb0*/  PRMT R122, RZ, 0x7610, R122 ;  /* 0x00007610ff7a7816 */ /* 0x000fc4000000007a */
[-C--:B------:R-:W-:Y:S02]  /*1fc0*/  ISETP.LT.AND P5, PT, R97, R108.reuse, P1 ;  /* 0x0000006c6100720c */ /* 0x080fe40000fa1270 */
[----:B------:R1:W2:Y:S01]  /*1fd0*/  @P2 LDG.E.U8 R120, desc[UR26][R82.64] ;  /* 0x0000001a52782981 */ /* 0x0002a2000c1e1100 */
[----:B------:R-:W-:Y:S02]  /*1fe0*/  LOP3.LUT R97, R5, 0x16, RZ, 0xfc, !PT ;  /* 0x0000001605617812 */ /* 0x000fe400078efcff */
[----:B------:R-:W-:Y:S02]  /*1ff0*/  PRMT R124, RZ, 0x7610, R124 ;  /* 0x00007610ff7c7816 */ /* 0x000fe4000000007c */
[----:B------:R-:W-:Y:S01]  /*2000*/  ISETP.LT.AND P2, PT, R97, R108, P1 ;  /* 0x0000006c6100720c */ /* 0x000fe20000f41270 */
[----:B-1----:R-:W-:Y:S02]  /*2010*/  @P4 IMAD.MOV.U32 R82, RZ, RZ, R62 ;  /* 0x000000ffff524224 */ /* 0x002fe400078e003e */
[----:B------:R-:W-:Y:S01]  /*2020*/  @P4 IMAD.MOV.U32 R83, RZ, RZ, R65 ;  /* 0x000000ffff534224 */ /* 0x000fe200078e0041 */
[----:B------:R-:W-:-:S04]  /*2030*/  LOP3.LUT R97, R5, 0x26, RZ, 0xfc, !PT ;  /* 0x0000002605617812 */ /* 0x000fc800078efcff */
[----:B------:R1:W2:Y:S01]  /*2040*/  @P4 LDG.E.U8 R122, desc[UR26][R82.64] ;  /* 0x0000001a527a4981 */ /* 0x0002a2000c1e1100 */
[----:B------:R-:W-:Y:S02]  /*2050*/  ISETP.LT.AND P4, PT, R97, R108, P1 ;  /* 0x0000006c6100720c */ /* 0x000fe40000f81270 */
[----:B------:R-:W-:Y:S01]  /*2060*/  PRMT R137, RZ, 0x7610, R137 ;  /* 0x00007610ff897816 */ /* 0x000fe20000000089 */
[----:B-1----:R-:W-:Y:S02]  /*2070*/  @P3 IMAD.MOV.U32 R82, RZ, RZ, R64 ;  /* 0x000000ffff523224 */ /* 0x002fe400078e0040 */
[----:B------:R-:W-:-:S05]  /*2080*/  @P3 IMAD.MOV.U32 R83, RZ, RZ, R67 ;  /* 0x000000ffff533224 */ /* 0x000fca00078e0043 */
[----:B------:R1:W2:Y:S01]  /*2090*/  @P3 LDG.E.U8 R124, desc[UR26][R82.64] ;  /* 0x0000001a527c3981 */ /* 0x0002a2000c1e1100 */
[----:B------:R-:W-:Y:S01]  /*20a0*/  PRMT R139, RZ, 0x7610, R139 ;  /* 0x00007610ff8b7816 */ /* 0x000fe2000000008b */
[----:B-1----:R-:W-:Y:S02]  /*20b0*/  @P5 IMAD.MOV.U32 R82, RZ, RZ, R66 ;  /* 0x000000ffff525224 */ /* 0x002fe400078e0042 */
[----:B------:R-:W-:-:S05]  /*20c0*/  @P5 IMAD.MOV.U32 R83, RZ, RZ, R69 ;  /* 0x000000ffff535224 */ /* 0x000fca00078e0045 */
[----:B------:R1:W3:Y:S01]  /*20d0*/  @P5 LDG.E.U8 R137, desc[UR26][R82.64] ;  /* 0x0000001a52895981 */ /* 0x0002e2000c1e1100 */
[----:B------:R-:W-:Y:S01]  /*20e0*/  PRMT R141, RZ, 0x7610, R141 ;  /* 0x00007610ff8d7816 */ /* 0x000fe2000000008d */
[----:B0-----:R-:W-:Y:S01]  /*20f0*/  IMAD R94, R94, UR4, RZ ;  /* 0x000000045e5e7c24 */ /* 0x001fe2000f8e02ff */
[----:B------:R-:W-:Y:S01]  /*2100*/  IADD3 R104, P3, PT, R95, UR18, RZ ;  /* 0x000000125f687c10 */ /* 0x000fe2000ff7e0ff */
[----:B-1----:R-:W-:Y:S02]  /*2110*/  @P2 IMAD.MOV.U32 R82, RZ, RZ, R68 ;  /* 0x000000ffff522224 */ /* 0x002fe400078e0044 */
[----:B------:R-:W-:-:S05]  /*2120*/  @P2 IMAD.MOV.U32 R83, RZ, RZ, R71 ;  /* 0x000000ffff532224 */ /* 0x000fca00078e0047 */
[----:B------:R0:W5:Y:S01]  /*2130*/  @P2 LDG.E.U8 R139, desc[UR26][R82.64] ;  /* 0x0000001a528b2981 */ /* 0x000162000c1e1100 */
[----:B------:R-:W-:Y:S01]  /*2140*/  IMAD R93, R93, UR4, RZ ;  /* 0x000000045d5d7c24 */ /* 0x000fe2000f8e02ff */
[----:B------:R-:W-:Y:S01]  /*2150*/  LEA.HI.X.SX32 R106, R95, UR19, 0x1, P3 ;  /* 0x000000135f6a7c11 */ /* 0x000fe200098f0eff */
[----:B------:R-:W-:Y:S02]  /*2160*/  IMAD R100, R86, UR4, RZ ;  /* 0x0000000456647c24 */ /* 0x000fe4000f8e02ff */
[----:B0-----:R-:W-:Y:S02]  /*2170*/  @P4 IMAD.MOV.U32 R82, RZ, RZ, R70 ;  /* 0x000000ffff524224 */ /* 0x001fe400078e0046 */
[----:B------:R-:W-:Y:S01]  /*2180*/  @P4 IMAD.MOV.U32 R83, RZ, RZ, R73 ;  /* 0x000000ffff534224 */ /* 0x000fe200078e0049 */
[----:B------:R-:W-:Y:S01]  /*2190*/  ISETP.LT.AND P3, PT, R99, R108, P1 ;  /* 0x0000006c6300720c */ /* 0x000fe20000f61270 */
[----:B------:R-:W-:-:S03]  /*21a0*/  IMAD R95, R92, UR4, RZ ;  /* 0x000000045c5f7c24 */ /* 0x000fc6000f8e02ff */
[----:B------:R0:W5:Y:S01]  /*21b0*/  @P4 LDG.E.U8 R141, desc[UR26][R82.64] ;  /* 0x0000001a528d4981 */ /* 0x000162000c1e1100 */
[-C--:B------:R-:W-:Y:S01]  /*21c0*/  IADD3 R86, P4, PT, R94, R104.reuse, RZ ;  /* 0x000000685e567210 */ /* 0x080fe20007f9e0ff */
[----:B------:R-:W-:Y:S02]  /*21d0*/  IMAD R97, R91, UR4, RZ ;  /* 0x000000045b617c24 */ /* 0x000fe4000f8e02ff */
[----:B------:R-:W-:Y:S01]  /*21e0*/  IMAD R102, R88, UR4, RZ ;  /* 0x0000000458667c24 */ /* 0x000fe2000f8e02ff */
[----:B------:R-:W-:Y:S01]  /*21f0*/  IADD3 R88, P2, PT, R93, R104, RZ ;  /* 0x000000685d587210 */ /* 0x000fe20007f5e0ff */
[----:B------:R-:W-:Y:S02]  /*2200*/  IMAD R99, R90, UR4, RZ ;  /* 0x000000045a637c24 */ /* 0x000fe4000f8e02ff */
[----:B------:R-:W-:Y:S01]  /*2210*/  IMAD R103, R89, UR4, RZ ;  /* 0x0000000459677c24 */ /* 0x000fe2000f8e02ff */
[----:B------:R-:W-:Y:S02]  /*2220*/  LEA.HI.X.SX32 R89, R94, R106, 0x1, P4 ;  /* 0x0000006a5e597211 */ /* 0x000fe400020f0eff */
[----:B------:R-:W-:-:S02]  /*2230*/  IADD3 R90, P4, PT, R95, R104, RZ ;  /* 0x000000685f5a7210 */ /* 0x000fc40007f9e0ff */
[----:B------:R-:W-:Y:S02]  /*2240*/  IADD3 R92, P5, PT, R97, R104, RZ ;  /* 0x00000068615c7210 */ /* 0x000fe40007fbe0ff */
[----:B------:R-:W-:Y:S02]  /*2250*/  LEA.HI.X.SX32 R91, R93, R106, 0x1, P2 ;  /* 0x0000006a5d5b7211 */ /* 0x000fe400010f0eff */
[----:B------:R-:W-:Y:S02]  /*2260*/  IADD3 R94, P2, PT, R99, R104, RZ ;  /* 0x00000068635e7210 */ /* 0x000fe40007f5e0ff */
[----:B------:R-:W-:Y:S02]  /*2270*/  LOP3.LUT R145, R0, 0x3f, RZ, 0xc0, !PT ;  /* 0x0000003f00917812 */ /* 0x000fe400078ec0ff */
[-C--:B------:R-:W-:Y:S02]  /*2280*/  LEA.HI.X.SX32 R93, R95, R106.reuse, 0x1, P4 ;  /* 0x0000006a5f5d7211 */ /* 0x080fe400020f0eff */
[----:B------:R-:W-:-:S02]  /*2290*/  LEA.HI.X.SX32 R95, R97, R106, 0x1, P5 ;  /* 0x0000006a615f7211 */ /* 0x000fc400028f0eff */
[----:B------:R-:W-:Y:S02]  /*22a0*/  LEA.HI.X.SX32 R97, R99, R106, 0x1, P2 ;  /* 0x0000006a63617211 */ /* 0x000fe400010f0eff */
[----:B------:R-:W-:Y:S02]  /*22b0*/  ISETP.LT.AND P2, PT, R145, R108, P1 ;  /* 0x0000006c9100720c */ /* 0x000fe40000f41270 */
[C---:B------:R-:W-:Y:S01]  /*22c0*/  IADD3 R96, P4, PT, R100.reuse, R104, RZ ;  /* 0x0000006864607210 */ /* 0x040fe20007f9e0ff */
[----:B0-----:R-:W-:Y:S01]  /*22d0*/  @P3 IMAD.MOV.U32 R82, RZ, RZ, R72 ;  /* 0x000000ffff523224 */ /* 0x001fe200078e0048 */
[----:B------:R-:W-:Y:S02]  /*22e0*/  PRMT R145, RZ, 0x7610, R145 ;  /* 0x00007610ff917816 */ /* 0x000fe40000000091 */
[----:B------:R-:W-:Y:S01]  /*22f0*/  LEA.HI.X.SX32 R99, R100, R106, 0x1, P4 ;  /* 0x0000006a64637211 */ /* 0x000fe200020f0eff */
[----:B------:R-:W-:Y:S01]  /*2300*/  @P3 IMAD.MOV.U32 R83, RZ, RZ, R75 ;  /* 0x000000ffff533224 */ /* 0x000fe200078e004b */
[----:B------:R-:W-:-:S02]  /*2310*/  ISETP.LT.AND P4, PT, R101, R108, P1 ;  /* 0x0000006c6500720c */ /* 0x000fc40000f81270 */
[----:B------:R-:W-:Y:S02]  /*2320*/  PRMT R147, RZ, 0x7610, R147 ;  /* 0x00007610ff937816 */ /* 0x000fe40000000093 */
[----:B------:R0:W5:Y:S01]  /*2330*/  @P3 LDG.E.U8 R145, desc[UR26][R82.64] ;  /* 0x0000001a52913981 */ /* 0x000162000c1e1100 */
[----:B------:R-:W-:Y:S01]  /*2340*/  PRMT R149, RZ, 0x7610, R149 ;  /* 0x00007610ff957816 */ /* 0x000fe20000000095 */
[----:B0-----:R-:W-:Y:S02]  /*2350*/  @P2 IMAD.MOV.U32 R82, RZ, RZ, R86 ;  /* 0x000000ffff522224 */ /* 0x001fe400078e0056 */
[----:B------:R-:W-:-:S05]  /*2360*/  @P2 IMAD.MOV.U32 R83, RZ, RZ, R89 ;  /* 0x000000ffff532224 */ /* 0x000fca00078e0059 */
[----:B------:R0:W5:Y:S01]  /*2370*/  @P2 LDG.E.U8 R147, desc[UR26][R82.64] ;  /* 0x0000001a52932981 */ /* 0x000162000c1e1100 */
[----:B------:R-:W-:Y:S01]  /*2380*/  PRMT R159, RZ, 0x7610, R159 ;  /* 0x00007610ff9f7816 */ /* 0x000fe2000000009f */
[----:B0-----:R-:W-:Y:S02]  /*2390*/  @P4 IMAD.MOV.U32 R82, RZ, RZ, R74 ;  /* 0x000000ffff524224 */ /* 0x001fe400078e004a */
[----:B------:R-:W-:-:S05]  /*23a0*/  @P4 IMAD.MOV.U32 R83, RZ, RZ, R79 ;  /* 0x000000ffff534224 */ /* 0x000fca00078e004f */
[----:B------:R0:W5:Y:S01]  /*23b0*/  @P4 LDG.E.U8 R149, desc[UR26][R82.64] ;  /* 0x0000001a52954981 */ /* 0x000162000c1e1100 */
[----:B------:R-:W-:Y:S02]  /*23c0*/  ISETP.LT.AND P3, PT, R143, R108, P1 ;  /* 0x0000006c8f00720c */ /* 0x000fe40000f61270 */
[----:B------:R-:W-:Y:S01]  /*23d0*/  PRMT R155, RZ, 0x7610, R155 ;  /* 0x00007610ff9b7816 */ /* 0x000fe2000000009b */
[----:B0-----:R-:W-:Y:S02]  /*23e0*/  @P2 IMAD.MOV.U32 R82, RZ, RZ, R94 ;  /* 0x000000ffff522224 */ /* 0x001fe400078e005e */
[----:B------:R-:W-:Y:S01]  /*23f0*/  @P2 IMAD.MOV.U32 R83, RZ, RZ, R97 ;  /* 0x000000ffff532224 */ /* 0x000fe200078e0061 */
[----:B------:R-:W-:-:S04]  /*2400*/  IADD3 R98, P5, PT, R102, R104, RZ ;  /* 0x0000006866627210 */ /* 0x000fc80007fbe0ff */
[----:B------:R0:W5:Y:S01]  /*2410*/  @P2 LDG.E.U8 R159, desc[UR26][R82.64] ;  /* 0x0000001a529f2981 */ /* 0x000162000c1e1100 */
[----:B------:R-:W-:Y:S02]  /*2420*/  ISETP.LT.AND P4, PT, R59, R108, P1 ;  /* 0x0000006c3b00720c */ /* 0x000fe40000f81270 */
[----:B------:R-:W-:Y:S01]  /*2430*/  PRMT R161, RZ, 0x7610, R161 ;  /* 0x00007610ffa17816 */ /* 0x000fe200000000a1 */
[----:B0-----:R-:W-:Y:S02]  /*2440*/  @P2 IMAD.MOV.U32 R82, RZ, RZ, R88 ;  /* 0x000000ffff522224 */ /* 0x001fe400078e0058 */
[----:B------:R-:W-:Y:S01]  /*2450*/  @P2 IMAD.MOV.U32 R83, RZ, RZ, R91 ;  /* 0x000000ffff532224 */ /* 0x000fe200078e005b */
[----:B------:R-:W-:Y:S02]  /*2460*/  LEA.HI.X.SX32 R101, R102, R106, 0x1, P5 ;  /* 0x0000006a66657211 */ /* 0x000fe400028f0eff */
[----:B------:R-:W-:Y:S02]  /*2470*/  LOP3.LUT R102, R5, 0x36, RZ, 0xfc, !PT ;  /* 0x0000003605667812 */ /* 0x000fe400078efcff */
[----:B------:R0:W5:Y:S01]  /*2480*/  @P2 LDG.E.U8 R155, desc[UR26][R82.64] ;  /* 0x0000001a529b2981 */ /* 0x000162000c1e1100 */
[----:B------:R-:W-:-:S02]  /*2490*/  PRMT R143, RZ, 0x7610, R143 ;  /* 0x00007610ff8f7816 */ /* 0x000fc4000000008f */
[----:B------:R-:W-:Y:S01]  /*24a0*/  ISETP.LT.AND P1, PT, R102, R108, P1 ;  /* 0x0000006c6600720c */ /* 0x000fe20000f21270 */
[----:B0-----:R-:W-:Y:S02]  /*24b0*/  @P2 IMAD.MOV.U32 R82, RZ, RZ, R96 ;  /* 0x000000ffff522224 */ /* 0x001fe400078e0060 */
[----:B------:R-:W-:-:S05]  /*24c0*/  @P2 IMAD.MOV.U32 R83, RZ, RZ, R99 ;  /* 0x000000ffff532224 */ /* 0x000fca00078e0063 */
        /* <DEDUP_REMOVED lines=15> */
[----:B------:R-:W-:Y:S01]  /*25c0*/  @P2 IMAD.MOV.U32 R83, RZ, RZ, R93 ;  /* 0x000000ffff532224 */ /* 0x000fe200078e005d */
[----:B------:R-:W-:-:S04]  /*25d0*/  IADD3 R100, P5, PT, R103, R104, RZ ;  /* 0x0000006867647210 */ /* 0x000fc80007fbe0ff */
[----:B------:R0:W5:Y:S01]  /*25e0*/  @P2 LDG.E.U8 R126, desc[UR26][R82.64] ;  /* 0x0000001a527e2981 */ /* 0x000162000c1e1100 */
[----:B------:R-:W-:Y:S02]  /*25f0*/  PRMT R157, RZ, 0x7610, R157 ;  /* 0x00007610ff9d7816 */ /* 0x000fe4000000009d */
[----:B------:R-:W-:Y:S01]  /*2600*/  LEA.HI.X.SX32 R103, R103, R106, 0x1, P5 ;  /* 0x0000006a67677211 */ /* 0x000fe200028f0eff */
[----:B0-----:R-:W-:Y:S02]  /*2610*/  @P2 IMAD.MOV.U32 R82, RZ, RZ, R98 ;  /* 0x000000ffff522224 */ /* 0x001fe400078e0062 */
[----:B------:R-:W-:-:S05]  /*2620*/  @P2 IMAD.MOV.U32 R83, RZ, RZ, R101 ;  /* 0x000000ffff532224 */ /* 0x000fca00078e0065 */
[----:B------:R0:W5:Y:S01]  /*2630*/  @P2 LDG.E.U8 R128, desc[UR26][R82.64] ;  /* 0x0000001a52802981 */ /* 0x000162000c1e1100 */
[----:B------:R-:W-:Y:S01]  /*2640*/  PRMT R163, RZ, 0x7610, R163 ;  /* 0x00007610ffa37816 */ /* 0x000fe200000000a3 */
[----:B0-----:R-:W-:Y:S02]  /*2650*/  @P2 IMAD.MOV.U32 R82, RZ, RZ, R92 ;  /* 0x000000ffff522224 */ /* 0x001fe400078e005c */
[----:B------:R-:W-:-:S05]  /*2660*/  @P2 IMAD.MOV.U32 R83, RZ, RZ, R95 ;  /* 0x000000ffff532224 */ /* 0x000fca00078e005f */
[----:B------:R0:W5:Y:S02]  /*2670*/  @P2 LDG.E.U8 R157, desc[UR26][R82.64] ;  /* 0x0000001a529d2981 */ /* 0x000164000c1e1100 */
[----:B0-----:R-:W-:Y:S02]  /*2680*/  @P2 IMAD.MOV.U32 R82, RZ, RZ, R100 ;  /* 0x000000ffff522224 */ /* 0x001fe400078e0064 */
[----:B------:R-:W-:-:S05]  /*2690*/  @P2 IMAD.MOV.U32 R83, RZ, RZ, R103 ;  /* 0x000000ffff532224 */ /* 0x000fca00078e0067 */
[----:B------:R-:W5:Y:S01]  /*26a0*/  @P2 LDG.E.U8 R163, desc[UR26][R82.64] ;  /* 0x0000001a52a32981 */ /* 0x000f62000c1e1100 */
[----:B------:R-:W-:-:S04]  /*26b0*/  @!UP0 UIADD3 UR4, UPT, UPT, -UR6, 0x100000, URZ ;  /* 0x0010000006048890 */ /* 0x000fc8000fffe1ff */
[----:B------:R-:W-:Y:S02]  /*26c0*/  @!UP0 USHF.L.U32 UR5, UR4, 0xb, URZ ;  /* 0x0000000b04058899 */ /* 0x000fe400080006ff */
[----:B------:R-:W-:Y:S01]  /*26d0*/  @!UP0 USHF.L.U32 UR4, UR4, 0x1, URZ ;  /* 0x0000000104048899 */ /* 0x000fe200080006ff */
[----:B------:R-:W-:Y:S01]  /*26e0*/  VOTEU.ALL UP0, P0 ;  /* 0x0000000000ff7886 */ /* 0x000fe20000000000 */
[C---:B------:R-:W-:Y:S02]  /*26f0*/  LOP3.LUT R104, R6.reuse, 0x10, RZ, 0x3c, !PT ;  /* 0x0000001006687812 */ /* 0x040fe400078e3cff */
[----:B------:R-:W-:-:S08]  /*2700*/  LOP3.LUT R106, R6, 0x30, RZ, 0x3c, !PT ;  /* 0x00000030066a7812 */ /* 0x000fd000078e3cff */
[----:B------:R0:W1:Y:S01]  /*2710*/  @!UP0 SYNCS.EXCH.64 URZ, [UR13+0x2808], UR4 ;  /* 0x002808040dff85b2 */ /* 0x0000620008000100 */
[----:B--2---:R2:W-:Y:S04]  /*2720*/  STS.U8 [R6+UR13], R105 ;  /* 0x0000006906007988 */ /* 0x0045e8000800000d */
[----:B---3--:R0:W-:Y:S01]  /*2730*/  STS.U8 [R6+UR13+0x200], R111 ;  /* 0x0002006f06007988 */ /* 0x0081e2000800000d */
[----:B--2---:R-:W-:-:S03]  /*2740*/  LOP3.LUT R105, R6, 0x20, RZ, 0x3c, !PT ;  /* 0x0000002006697812 */ /* 0x004fc600078e3cff */
[----:B----4-:R0:W-:Y:S04]  /*2750*/  STS.U8 [R6+UR13+0x400], R113 ;  /* 0x0004007106007988 */ /* 0x0101e8000800000d */
[----:B-----5:R0:W-:Y:S04]  /*2760*/  STS.U8 [R6+UR13+0x600], R115 ;  /* 0x0006007306007988 */ /* 0x0201e8000800000d */
[----:B------:R0:W-:Y:S04]  /*2770*/  STS.U8 [R6+UR13+0xa00], R109 ;  /* 0x000a006d06007988 */ /* 0x0001e8000800000d */
        /* <DEDUP_REMOVED lines=23> */
[----:B------:R0:W-:Y:S01]  /*28f0*/  STS.U8 [R106+UR13+0x780], R149 ;  /* 0x000780956a007988 */ /* 0x0001e2000800000d */
[----:B------:R-:W-:-:S04]  /*2900*/  ISETP.NE.U32.AND P1, PT, RZ, UR7, PT ;  /* 0x00000007ff007c0c */ /* 0x000fc8000bf25070 */
[C---:B------:R-:W-:Y:S02]  /*2910*/  ISETP.LT.OR P2, PT, R4.reuse, 0x40, P1 ;  /* 0x000000400400780c */ /* 0x040fe40000f41670 */
[----:B------:R-:W-:Y:S01]  /*2920*/  ISETP.GE.AND P3, PT, R4, 0x80, PT ;  /* 0x000000800400780c */ /* 0x000fe20003f66270 */
        /* <DEDUP_REMOVED lines=11> */
[----:B-1----:R1:W-:Y:S06]  /*29e0*/  MEMBAR.ALL.CTA ;  /* 0x0000000000007992 */ /* 0x0023ec0000008000 */
[----:B-1----:R-:W1:Y:S02]  /*29f0*/  FENCE.VIEW.ASYNC.S ;  /* 0x00000000000073c6 */ /* 0x002e640000000000 */
[----:B-1----:R-:W-:Y:S06]  /*2a00*/  BAR.SYNC.DEFER_BLOCKING 0x0 ;  /* 0x0000000000007b1d */ /* 0x002fec0000010000 */
[----:B------:R-:W-:Y:S05]  /*2a10*/  @P2 BRA `(.L_x_6) ;  /* 0x0000000000682947 */ /* 0x000fea0003800000 */
[----:B0-----:R-:W-:Y:S02]  /*2a20*/  UIADD3 UR4, UPT, UPT, UR13, 0x2000, URZ ;  /* 0x000020000d047890 */ /* 0x001fe4000fffe0ff */
[----:B------:R-:W-:Y:S02]  /*2a30*/  USHF.R.U32.HI UR6, URZ, 0x4, UR13 ;  /* 0x00000004ff067899 */ /* 0x000fe4000801160d */
[----:B------:R-:W-:Y:S02]  /*2a40*/  USHF.R.U32.HI UR4, URZ, 0x4, UR4 ;  /* 0x00000004ff047899 */ /* 0x000fe40008011604 */
[----:B------:R-:W-:Y:S02]  /*2a50*/  USGXT.U32 UR6, UR6, 0xe ;  /* 0x0000000e0606789a */ /* 0x000fe40008000000 */
[----:B------:R-:W-:Y:S01]  /*2a60*/  USGXT.U32 UR8, UR4, 0xe ;  /* 0x0000000e0408789a */ /* 0x000fe20008000000 */
[----:B------:R-:W-:Y:S01]  /*2a70*/  UMOV UR10, 0xffffff80 ;  /* 0xffffff80000a7882 */ /* 0x000fe20000000000 */
[----:B------:R-:W-:Y:S01]  /*2a80*/  UMOV UR11, 0x7fffbfdf ;  /* 0x7fffbfdf000b7882 */ /* 0x000fe20000000000 */
[----:B------:R-:W-:Y:S01]  /*2a90*/  UMOV UR16, 0xfffffffe ;  /* 0xfffffffe00107882 */ /* 0x000fe20000000000 */
[----:B------:R-:W-:Y:S01]  /*2aa0*/  UMOV UR17, 0x7fffbfdf ;  /* 0x7fffbfdf00117882 */ /* 0x000fe20000000000 */
[----:B------:R-:W-:Y:S01]  /*2ab0*/  UMOV UR7, URZ ;  /* 0x000000ff00077c82 */ /* 0x000fe20008000000 */
[----:B------:R-:W-:Y:S01]  /*2ac0*/  UMOV UR9, URZ ;  /* 0x000000ff00097c82 */ /* 0x000fe20008000000 */
[----:B------:R-:W-:-:S02]  /*2ad0*/  UIADD3.64 UR10, UPT, UPT, UR6, -UR10, URZ ;  /* 0x8000000a060a7297 */ /* 0x000fc4000fffe0ff */
[----:B------:R-:W-:Y:S01]  /*2ae0*/  UIADD3.64 UR16, UPT, UPT, UR8, -UR16, URZ ;  /* 0x8000001008107297 */ /* 0x000fe2000fffe0ff */
[----:B------:R-:W-:Y:S01]  /*2af0*/  UMOV UR18, 0x0 ;  /* 0x0000000000127882 */ /* 0x000fe20000000000 */
[----:B------:R-:W-:Y:S01]  /*2b00*/  UMOV UR19, 0x4048010 ;  /* 0x0404801000137882 */ /* 0x000fe20000000000 */
[----:B------:R-:W-:Y:S01]  /*2b10*/  UMOV UR4, UR15 ;  /* 0x0000000f00047c82 */ /* 0x000fe20008000000 */
[----:B------:R-:W-:Y:S01]  /*2b20*/  UMOV UR5, URZ ;  /* 0x000000ff00057c82 */ /* 0x000fe20008000000 */
[----:B------:R-:W-:Y:S01]  /*2b30*/  UMOV UR7, 0x80004020 ;  /* 0x8000402000077882 */ /* 0x000fe20000000000 */
[----:B------:R-:W-:Y:S01]  /*2b40*/  UMOV UR9, 0x80004020 ;  /* 0x8000402000097882 */ /* 0x000fe20000000000 */
[----:B------:R-:W-:Y:S01]  /*2b50*/  UMOV UR20, 0x0 ;  /* 0x0000000000147882 */ /* 0x000fe20000000000 */
[----:B------:R-:W-:Y:S01]  /*2b60*/  UMOV UR21, 0x4048010 ;  /* 0x0404801000157882 */ /* 0x000fe20000000000 */
[----:B------:R-:W-:Y:S01]  /*2b70*/  UMOV UR4, UR4 ;  /* 0x0000000400047c82 */ /* 0x000fe20008000000 */
[----:B------:R1:W-:Y:S01]  /*2b80*/  UTCQMMA gdesc[UR6], gdesc[UR8], tmem[UR12], tmem[UR18], idesc[UR19], !UPT ;  /* 0x00ff1208060075ea */ /* 0x0003e2000f80030c */
[----:B------:R1:W-:Y:S01]  /*2b90*/  UTCQMMA gdesc[UR10], gdesc[UR16], tmem[UR12], tmem[UR20], idesc[UR21], UPT ;  /* 0x00ff14100a0075ea */ /* 0x0003e2000b80030c */
[----:B------:R1:W-:Y:S01]  /*2ba0*/  UTCBAR [UR4], URZ ;  /* 0x000000ff040073e9 */ /* 0x0003e200080000ff */
[----:B------:R-:W-:Y:S01]  /*2bb0*/  NOP ;  /* 0x0000000000007918 */ /* 0x000fe20000000000 */
.L_x_6:
[----:B01----:R-:W-:Y:S01]  /*2bc0*/  UMOV UR4, URZ ;  /* 0x000000ff00047c82 */ /* 0x003fe20008000000 */
[----:B------:R-:W-:Y:S05]  /*2bd0*/  @!P3 BRA `(.L_x_7) ;  /* 0x0000001400acb947 */ /* 0x000fea0003800000 */
[----:B------:R-:W-:Y:S01]  /*2be0*/  SHF.R.S32.HI R83, RZ, 0x1f, R4 ;  /* 0x0000001fff537819 */ /* 0x000fe20000011404 */
[----:B------:R-:W0:Y:S01]  /*2bf0*/  LDCU.64 UR28, c[0x0][0x3a8] ;  /* 0x00007500ff1c77ac */ /* 0x000e220008000a00 */
[----:B------:R-:W-:Y:S02]  /*2c00*/  VIADD R108, R108, 0xffffffc0 ;  /* 0xffffffc06c6c7836 */ /* 0x000fe40000000000 */
[----:B------:R-:W-:Y:S01]  /*2c10*/  LEA.HI R83, R83, R4, RZ, 0x6 ;  /* 0x0000000453537211 */ /* 0x000fe200078f30ff */
[----:B------:R-:W-:Y:S01]  /*2c20*/  UIADD3 UR4, UPT, UPT, UR13, 0x1000, URZ ;  /* 0x000010000d047890 */ /* 0x000fe2000fffe0ff */
[----:B------:R-:W-:Y:S01]  /*2c30*/  IMAD.MOV.U32 R82, RZ, RZ, RZ ;  /* 0x000000ffff527224 */ /* 0x000fe200078e00ff */
[----:B------:R-:W-:Y:S01]  /*2c40*/  UIADD3 UR5, UPT, UPT, UR13, 0x2400, URZ ;  /* 0x000024000d057890 */ /* 0x000fe2000fffe0ff */
[----:B------:R-:W-:Y:S01]  /*2c50*/  SHF.R.S32.HI R83, RZ, 0x6, R83 ;  /* 0x00000006ff537819 */ /* 0x000fe20000011453 */
[----:B------:R-:W-:Y:S02]  /*2c60*/  USHF.R.U32.HI UR4, URZ, 0x4, UR4 ;  /* 0x00000004ff047899 */ /* 0x000fe40008011604 */
[----:B------:R-:W-:Y:S01]  /*2c70*/  USHF.R.U32.HI UR5, URZ, 0x4, UR5 ;  /* 0x00000004ff057899 */ /* 0x000fe20008011605 */
[----:B------:R-:W-:Y:S01]  /*2c80*/  VIMNMX R83, PT, PT, R83, 0x2, !PT ;  /* 0x0000000253537848 */ /* 0x000fe20007fe0100 */
[----:B------:R-:W-:-:S02]  /*2c90*/  USGXT.U32 UR6, UR4, 0xe ;  /* 0x0000000e0406789a */ /* 0x000fc40008000000 */
[----:B------:R-:W-:Y:S02]  /*2ca0*/  USGXT.U32 UR8, UR5, 0xe ;  /* 0x0000000e0508789a */ /* 0x000fe40008000000 */
[----:B------:R-:W-:Y:S01]  /*2cb0*/  VIADD R107, R83, 0xffffffff ;  /* 0xffffffff536b7836 */ /* 0x000fe20000000000 */
[----:B------:R-:W-:Y:S01]  /*2cc0*/  UMOV UR16, 0xffffff80 ;  /* 0xffffff8000107882 */ /* 0x000fe20000000000 */
[----:B------:R-:W-:Y:S01]  /*2cd0*/  UMOV UR17, 0x7fffbfdf ;  /* 0x7fffbfdf00117882 */ /* 0x000fe20000000000 */
[----:B------:R-:W-:Y:S01]  /*2ce0*/  UMOV UR18, 0xfffffffe ;  /* 0xfffffffe00127882 */ /* 0x000fe20000000000 */
[----:B------:R-:W-:Y:S01]  /*2cf0*/  UMOV UR19, 0x7fffbfdf ;  /* 0x7fffbfdf00137882 */ /* 0x000fe20000000000 */
[----:B------:R-:W-:Y:S01]  /*2d00*/  UMOV UR7, URZ ;  /* 0x000000ff00077c82 */ /* 0x000fe20008000000 */
[----:B------:R-:W-:Y:S01]  /*2d10*/  UMOV UR9, URZ ;  /* 0x000000ff00097c82 */ /* 0x000fe20008000000 */
[----:B0-----:R-:W-:Y:S02]  /*2d20*/  USHF.L.U32 UR28, UR28, 0x6, URZ ;  /* 0x000000061c1c7899 */ /* 0x001fe400080006ff */
[----:B------:R-:W-:-:S02]  /*2d30*/  USHF.L.U32 UR29, UR29, 0x6, URZ ;  /* 0x000000061d1d7899 */ /* 0x000fc400080006ff */
[----:B------:R-:W-:Y:S02]  /*2d40*/  UIADD3.64 UR16, UPT, UPT, UR6, -UR16, URZ ;  /* 0x8000001006107297 */ /* 0x000fe4000fffe0ff */
[----:B------:R-:W-:Y:S01]  /*2d50*/  UIADD3.64 UR18, UPT, UPT, UR8, -UR18, URZ ;  /* 0x8000001208127297 */ /* 0x000fe2000fffe0ff */
[----:B------:R-:W-:Y:S01]  /*2d60*/  UMOV UR30, 0x1 ;  /* 0x00000001001e7882 */ /* 0x000fe20000000000 */
[----:B------:R-:W-:-:S10]  /*2d70*/  UMOV UR5, URZ ;  /* 0x000000ff00057c82 */ /* 0x000fd40008000000 */
.L_x_10:
[----:B------:R-:W-:Y:S02]  /*2d80*/  USHF.R.S32.HI UR10, URZ, 0x1f, UR29 ;  /* 0x0000001fff0a7899 */ /* 0x000fe4000801141d */
[----:B------:R-:W-:Y:S01]  /*2d90*/  IADD3 R98, P4, PT, R98, UR29, RZ ;  /* 0x0000001d62627c10 */ /* 0x000fe2000ff9e0ff */
[----:B------:R-:W-:Y:S01]  /*2da0*/  USHF.R.S32.HI UR4, URZ, 0x1f, UR28 ;  /* 0x0000001fff047899 */ /* 0x000fe2000801141c */
[----:B------:R-:W-:Y:S01]  /*2db0*/  IADD3 R96, P3, PT, R96, UR29, RZ ;  /* 0x0000001d60607c10 */ /* 0x000fe2000ff7e0ff */
[----:B------:R-:W-:Y:S01]  /*2dc0*/  IMAD.U32 R82, R82, -0x80000000, RZ ;  /* 0x8000000052527824 */ /* 0x000fe200078e00ff */
[----:B------:R-:W-:Y:S02]  /*2dd0*/  IADD3 R94, P2, PT, R94, UR29, RZ ;  /* 0x0000001d5e5e7c10 */ /* 0x000fe4000ff5e0ff */
[----:B------:R-:W-:Y:S01]  /*2de0*/  IADD3.X R101, PT, PT, R101, UR10, RZ, P4, !PT ;  /* 0x0000000a65657c10 */ /* 0x000fe2000a7fe4ff */
[----:B0-----:R-:W0:Y:S01]  /*2df0*/  SYNCS.PHASECHK.TRANS64.TRYWAIT P6, [UR15], R82 ;  /* 0x00000052ff0075a7 */ /* 0x001e2200080c110f */
[----:B------:R-:W-:-:S02]  /*2e00*/  IADD3 R90, P4, PT, R90, UR29, RZ ;  /* 0x0000001d5a5a7c10 */ /* 0x000fc4000ff9e0ff */
[----:B------:R-:W-:Y:S02]  /*2e10*/  IADD3.X R99, PT, PT, R99, UR10, RZ, P3, !PT ;  /* 0x0000000a63637c10 */ /* 0x000fe40009ffe4ff */
[----:B------:R-:W-:Y:S02]  /*2e20*/  IADD3.X R93, PT, PT, R93, UR10, RZ, P4, !PT ;  /* 0x0000000a5d5d7c10 */ /* 0x000fe4000a7fe4ff */
[----:B------:R-:W-:Y:S02]  /*2e30*/  IADD3 R88, P3, PT, R88, UR29, RZ ;  /* 0x0000001d58587c10 */ /* 0x000fe4000ff7e0ff */
[----:B------:R-:W-:Y:S02]  /*2e40*/  IADD3 R64, P4, PT, R64, UR28, RZ ;  /* 0x0000001c40407c10 */ /* 0x000fe4000ff9e0ff */
[----:B------:R-:W-:Y:S02]  /*2e50*/  IADD3.X R91, PT, PT, R91, UR10, RZ, P3, !PT ;  /* 0x0000000a5b5b7c10 */ /* 0x000fe40009ffe4ff */
[----:B------:R-:W-:-:S02]  /*2e60*/  IADD3.X R67, PT, PT, R67, UR4, RZ, P4, !PT ;  /* 0x0000000443437c10 */ /* 0x000fc4000a7fe4ff */
[----:B------:R-:W-:Y:S02]  /*2e70*/  IADD3 R48, P3, PT, R48, UR28, RZ ;  /* 0x0000001c30307c10 */ /* 0x000fe4000ff7e0ff */
[----:B------:R-:W-:Y:S02]  /*2e80*/  IADD3 R62, P4, PT, R62, UR28, RZ ;  /* 0x0000001c3e3e7c10 */ /* 0x000fe4000ff9e0ff */
[----:B------:R-:W-:Y:S02]  /*2e90*/  IADD3.X R97, PT, PT, R97, UR10, RZ, P2, !PT ;  /* 0x0000000a61617c10 */ /* 0x000fe400097fe4ff */
[----:B------:R-:W-:Y:S02]  /*2ea0*/  IADD3 R86, P2, PT, R86, UR29, RZ ;  /* 0x0000001d56567c10 */ /* 0x000fe4000ff5e0ff */
[----:B------:R-:W-:Y:S02]  /*2eb0*/  IADD3.X R49, PT, PT, R49, UR4, RZ, P3, !PT ;  /* 0x0000000431317c10 */ /* 0x000fe40009ffe4ff */
[----:B------:R-:W-:-:S02]  /*2ec0*/  IADD3.X R65, PT, PT, R65, UR4, RZ, P4, !PT ;  /* 0x0000000441417c10 */ /* 0x000fc4000a7fe4ff */
[----:B------:R-:W-:Y:S02]  /*2ed0*/  IADD3 R100, P5, PT, R100, UR29, RZ ;  /* 0x0000001d64647c10 */ /* 0x000fe4000ffbe0ff */
[----:B------:R-:W-:Y:S02]  /*2ee0*/  IADD3 R46, P3, PT, R46, UR28, RZ ;  /* 0x0000001c2e2e7c10 */ /* 0x000fe4000ff7e0ff */
[----:B------:R-:W-:Y:S02]  /*2ef0*/  IADD3 R60, P4, PT, R60, UR28, RZ ;  /* 0x0000001c3c3c7c10 */ /* 0x000fe4000ff9e0ff */
[----:B------:R-:W-:Y:S02]  /*2f00*/  IADD3.X R89, PT, PT, R89, UR10, RZ, P2, !PT ;  /* 0x0000000a59597c10 */ /* 0x000fe400097fe4ff */
[----:B------:R-:W-:Y:S02]  /*2f10*/  IADD3 R30, P2, PT, R30, UR28, RZ ;  /* 0x0000001c1e1e7c10 */ /* 0x000fe4000ff5e0ff */
[----:B------:R-:W-:-:S02]  /*2f20*/  IADD3.X R103, PT, PT, R103, UR10, RZ, P5, !PT ;  /* 0x0000000a67677c10 */ /* 0x000fc4000affe4ff */
[----:B------:R-:W-:Y:S02]  /*2f30*/  IADD3.X R47, PT, PT, R47, UR4, RZ, P3, !PT ;  /* 0x000000042f2f7c10 */ /* 0x000fe40009ffe4ff */
[----:B------:R-:W-:Y:S02]  /*2f40*/  IADD3.X R63, PT, PT, R63, UR4, RZ, P4, !PT ;  /* 0x000000043f3f7c10 */ /* 0x000fe4000a7fe4ff */
[----:B------:R-:W-:Y:S02]  /*2f50*/  IADD3 R92, P5, PT, R92, UR29, RZ ;  /* 0x0000001d5c5c7c10 */ /* 0x000fe4000ffbe0ff */
[----:B------:R-:W-:Y:S02]  /*2f60*/  IADD3 R42, P3, PT, R42, UR28, RZ ;  /* 0x0000001c2a2a7c10 */ /* 0x000fe4000ff7e0ff */
[----:B------:R-:W-:Y:S02]  /*2f70*/  IADD3 R58, P4, PT, R58, UR28, RZ ;  /* 0x0000001c3a3a7c10 */ /* 0x000fe4000ff9e0ff */
[----:B------:R-:W-:-:S02]  /*2f80*/  IADD3.X R31, PT, PT, R31, UR4, RZ, P2, !PT ;  /* 0x000000041f1f7c10 */ /* 0x000fc400097fe4ff */
[----:B------:R-:W-:Y:S02]  /*2f90*/  IADD3 R26, P2, PT, R26, UR28, RZ ;  /* 0x0000001c1a1a7c10 */ /* 0x000fe4000ff5e0ff */
[----:B------:R-:W-:Y:S02]  /*2fa0*/  IADD3.X R95, PT, PT, R95, UR10, RZ, P5, !PT ;  /* 0x0000000a5f5f7c10 */ /* 0x000fe4000affe4ff */
[----:B------:R-:W-:Y:S02]  /*2fb0*/  IADD3.X R45, PT, PT, R45, UR4, RZ, P3, !PT ;  /* 0x000000042d2d7c10 */ /* 0x000fe40009ffe4ff */
[----:B------:R-:W-:Y:S02]  /*2fc0*/  IADD3.X R61, PT, PT, R61, UR4, RZ, P4, !PT ;  /* 0x000000043d3d7c10 */ /* 0x000fe4000a7fe4ff */
[----:B------:R-:W-:Y:S02]  /*2fd0*/  IADD3 R80, P5, PT, R80, UR28, RZ ;  /* 0x0000001c50507c10 */ /* 0x000fe4000ffbe0ff */
[----:B------:R-:W-:-:S02]  /*2fe0*/  IADD3 R40, P3, PT, R40, UR28, RZ ;  /* 0x0000001c28287c10 */ /* 0x000fc4000ff7e0ff */
[----:B------:R-:W-:Y:S02]  /*2ff0*/  IADD3 R56, P4, PT, R56, UR28, RZ ;  /* 0x0000001c38387c10 */ /* 0x000fe4000ff9e0ff */
[----:B------:R-:W-:Y:S02]  /*3000*/  IADD3.X R27, PT, PT, R27, UR4, RZ, P2, !PT ;  /* 0x000000041b1b7c10 */ /* 0x000fe400097fe4ff */
[----:B------:R-:W-:Y:S02]  /*3010*/  IADD3 R24, P2, PT, R24, UR28, RZ ;  /* 0x0000001c18187c10 */ /* 0x000fe4000ff5e0ff */
[----:B------:R-:W-:Y:S02]  /*3020*/  IADD3.X R87, PT, PT, R87, UR4, RZ, P5, !PT ;  /* 0x0000000457577c10 */ /* 0x000fe4000affe4ff */
        /* <DEDUP_REMOVED lines=31> */
[----:B------:R-:W-:-:S02]  /*3220*/  LOP3.LUT R83, R5, 0x2, RZ, 0xfc, !PT ;  /* 0x0000000205537812 */ /* 0x000fc400078efcff */
[----:B------:R-:W-:Y:S02]  /*3230*/  IADD3.X R79, PT, PT, R79, UR4, RZ, P5, !PT ;  /* 0x000000044f4f7c10 */ /* 0x000fe4000affe4ff */
[----:B------:R-:W-:Y:S02]  /*3240*/  IADD3.X R69, PT, PT, R69, UR4, RZ, P3, !PT ;  /* 0x0000000445457c10 */ /* 0x000fe40009ffe4ff */
[----:B------:R-:W-:Y:S02]  /*3250*/  IADD3.X R51, PT, PT, R51, UR4, RZ, P4, !PT ;  /* 0x0000000433337c10 */ /* 0x000fe4000a7fe4ff */
[----:B------:R-:W-:Y:S02]  /*3260*/  IADD3 R68, P5, PT, R68, UR28, RZ ;  /* 0x0000001c44447c10 */ /* 0x000fe4000ffbe0ff */
[----:B------:R-:W-:Y:S02]  /*3270*/  IADD3 R32, P3, PT, R32, UR28, RZ ;  /* 0x0000001c20207c10 */ /* 0x000fe4000ff7e0ff */
[----:B------:R-:W-:-:S02]  /*3280*/  IADD3 R8, P4, PT, R8, UR28, RZ ;  /* 0x0000001c08087c10 */ /* 0x000fc4000ff9e0ff */
[----:B------:R-:W-:Y:S02]  /*3290*/  IADD3.X R35, PT, PT, R35, UR4, RZ, P2, !PT ;  /* 0x0000000423237c10 */ /* 0x000fe400097fe4ff */
[----:B------:R-:W-:Y:S02]  /*32a0*/  ISETP.GE.AND P2, PT, R83, R108, PT ;  /* 0x0000006c5300720c */ /* 0x000fe40003f46270 */
[C---:B------:R-:W-:Y:S02]  /*32b0*/  LOP3.LUT R109, R5.reuse, 0x6, RZ, 0xfc, !PT ;  /* 0x00000006056d7812 */ /* 0x040fe400078efcff */
[----:B------:R-:W-:Y:S02]  /*32c0*/  LOP3.LUT R83, R5, 0x4, RZ, 0xfc, !PT ;  /* 0x0000000405537812 */ /* 0x000fe400078efcff */
[----:B------:R-:W-:Y:S02]  /*32d0*/  IADD3.X R71, PT, PT, R71, UR4, RZ, P5, !PT ;  /* 0x0000000447477c10 */ /* 0x000fe4000affe4ff */
[----:B------:R-:W-:-:S02]  /*32e0*/  IADD3.X R33, PT, PT, R33, UR4, RZ, P3, !PT ;  /* 0x0000000421217c10 */ /* 0x000fc40009ffe4ff */
[----:B------:R-:W-:Y:S02]  /*32f0*/  IADD3.X R9, PT, PT, R9, UR4, RZ, P4, !PT ;  /* 0x0000000409097c10 */ /* 0x000fe4000a7fe4ff */
[-C--:B------:R-:W-:Y:S02]  /*3300*/  ISETP.GE.AND P4, PT, R109, R108.reuse, PT ;  /* 0x0000006c6d00720c */ /* 0x080fe40003f86270 */
[-C--:B------:R-:W-:Y:S02]  /*3310*/  ISETP.GE.AND P3, PT, R83, R108.reuse, PT ;  /* 0x0000006c5300720c */ /* 0x080fe40003f66270 */
[----:B------:R-:W-:Y:S02]  /*3320*/  PRMT R109, RZ, 0x7610, R109 ;  /* 0x00007610ff6d7816 */ /* 0x000fe4000000006d */
[----:B------:R-:W-:Y:S01]  /*3330*/  ISETP.GE.AND P5, PT, R5, R108, PT ;  /* 0x0000006c0500720c */ /* 0x000fe20003fa6270 */
[----:B0-----:R-:W-:-:S12]  /*3340*/  @!P6 BRA `(.L_x_8) ;  /* 0x000000180044e947 */ /* 0x001fd80003800000 */
.L_x_16:
[----:B------:R-:W-:Y:S01]  /*3350*/  LOP3.LUT R83, R5, 0x8, RZ, 0xfc, !PT ;  /* 0x0000000805537812 */ /* 0x000fe200078efcff */
[----:B------:R-:W2:Y:S01]  /*3360*/  @!P5 LDG.E.U8 R109, desc[UR26][R8.64] ;  /* 0x0000001a086dd981 */ /* 0x000ea2000c1e1100 */
[----:B------:R-:W-:Y:S02]  /*3370*/  PRMT R125, RZ, 0x7610, R125 ;  /* 0x00007610ff7d7816 */ /* 0x000fe4000000007d */
[-C--:B------:R-:W-:Y:S02]  /*3380*/  ISETP.GE.AND P5, PT, R83, R108.reuse, PT ;  /* 0x0000006c5300720c */ /* 0x080fe40003fa6270 */
[----:B------:R-:W-:Y:S02]  /*3390*/  LOP3.LUT R83, R5, 0xa, RZ, 0xfc, !PT ;  /* 0x0000000a05537812 */ /* 0x000fe400078efcff */
[----:B------:R-:W-:Y:S01]  /*33a0*/  PRMT R120, RZ, 0x7610, R120 ;  /* 0x00007610ff787816 */ /* 0x000fe20000000078 */
[----:B------:R-:W3:Y:S01]  /*33b0*/  @!P2 LDG.E.U8 R125, desc[UR26][R32.64] ;  /* 0x0000001a207da981 */ /* 0x000ee2000c1e1100 */
[----:B------:R-:W-:-:S02]  /*33c0*/  ISETP.GE.AND P2, PT, R83, R108, PT ;  /* 0x0000006c5300720c */ /* 0x000fc40003f46270 */
[----:B------:R-:W-:Y:S02]  /*33d0*/  LOP3.LUT R83, R5, 0xc, RZ, 0xfc, !PT ;  /* 0x0000000c05537812 */ /* 0x000fe400078efcff */
[----:B------:R-:W4:Y:S01]  /*33e0*/  @!P3 LDG.E.U8 R120, desc[UR26][R50.64] ;  /* 0x0000001a3278b981 */ /* 0x000f22000c1e1100 */
[----:B------:R-:W-:Y:S01]  /*33f0*/  PRMT R139, RZ, 0x7610, R139 ;  /* 0x00007610ff8b7816 */ /* 0x000fe2000000008b */
[----:B------:R-:W-:Y:S01]  /*3400*/  @!P4 IMAD.MOV.U32 R82, RZ, RZ, R66 ;  /* 0x000000ffff52c224 */ /* 0x000fe200078e0042 */
[----:B------:R-:W-:Y:S01]  /*3410*/  ISETP.GE.AND P3, PT, R83, R108, PT ;  /* 0x0000006c5300720c */ /* 0x000fe20003f66270 */
[----:B------:R-:W-:Y:S01]  /*3420*/  @!P4 IMAD.MOV.U32 R83, RZ, RZ, R69 ;  /* 0x000000ffff53c224 */ /* 0x000fe200078e0045 */
[----:B------:R-:W-:-:S04]  /*3430*/  LEA.HI R113, R0, 0xe, RZ, 0x1a ;  /* 0x0000000e00717811 */ /* 0x000fc800078fd0ff */
[----:B------:R0:W5:Y:S01]  /*3440*/  @!P4 LDG.E.U8 R139, desc[UR26][R82.64] ;  /* 0x0000001a528bc981 */ /* 0x000162000c1e1100 */
[----:B------:R-:W-:Y:S02]  /*3450*/  ISETP.GE.AND P4, PT, R113, R108, PT ;  /* 0x0000006c7100720c */ /* 0x000fe40003f86270 */
[----:B------:R-:W-:Y:S02]  /*3460*/  PRMT R118, RZ, 0x7610, R118 ;  /* 0x00007610ff767816 */ /* 0x000fe40000000076 */
[----:B------:R-:W-:Y:S02]  /*3470*/  PRMT R111, RZ, 0x7610, R111 ;  /* 0x00007610ff6f7816 */ /* 0x000fe4000000006f */
[C---:B------:R-:W-:Y:S02]  /*3480*/  LOP3.LUT R113, R5.reuse, 0x10, RZ, 0xfc, !PT ;  /* 0x0000001005717812 */ /* 0x040fe400078efcff */
[----:B------:R-:W2:Y:S01]  /*3490*/  @!P3 LDG.E.U8 R118, desc[UR26][R52.64] ;  /* 0x0000001a3476b981 */ /* 0x000ea2000c1e1100 */
[----:B0-----:R-:W-:-:S02]  /*34a0*/  LOP3.LUT R83, R5, 0x14, RZ, 0xfc, !PT ;  /* 0x0000001405537812 */ /* 0x001fc400078efcff */
[----:B------:R-:W-:Y:S01]  /*34b0*/  PRMT R137, RZ, 0x7610, R137 ;  /* 0x00007610ff897816 */ /* 0x000fe20000000089 */
[----:B------:R-:W2:Y:S01]  /*34c0*/  @!P5 LDG.E.U8 R111, desc[UR26][R10.64] ;  /* 0x0000001a0a6fd981 */ /* 0x000ea2000c1e1100 */
[-C--:B------:R-:W-:Y:S01]  /*34d0*/  ISETP.GE.AND P3, PT, R83, R108.reuse, PT ;  /* 0x0000006c5300720c */ /* 0x080fe20003f66270 */
[----:B------:R-:W-:Y:S01]  /*34e0*/  @!P4 IMAD.MOV.U32 R82, RZ, RZ, R72 ;  /* 0x000000ffff52c224 */ /* 0x000fe200078e0048 */
[----:B------:R-:W-:Y:S01]  /*34f0*/  PRMT R141, RZ, 0x7610, R141 ;  /* 0x00007610ff8d7816 */ /* 0x000fe2000000008d */
[----:B------:R-:W-:Y:S01]  /*3500*/  @!P4 IMAD.MOV.U32 R83, RZ, RZ, R75 ;  /* 0x000000ffff53c224 */ /* 0x000fe200078e004b */
[-C--:B------:R-:W-:Y:S02]  /*3510*/  ISETP.GE.AND P5, PT, R113, R108.reuse, PT ;  /* 0x0000006c7100720c */ /* 0x080fe40003fa6270 */
[C---:B------:R-:W-:Y:S02]  /*3520*/  LOP3.LUT R115, R5.reuse, 0x16, RZ, 0xfc, !PT ;  /* 0x0000001605737812 */ /* 0x040fe400078efcff */
[----:B------:R-:W-:Y:S01]  /*3530*/  LOP3.LUT R113, R5, 0x12, RZ, 0xfc, !PT ;  /* 0x0000001205717812 */ /* 0x000fe200078efcff */
[----:B------:R0:W2:Y:S01]  /*3540*/  @!P4 LDG.E.U8 R137, desc[UR26][R82.64] ;  /* 0x0000001a5289c981 */ /* 0x0000a2000c1e1100 */
[----:B------:R-:W-:-:S03]  /*3550*/  ISETP.GE.AND P4, PT, R115, R108, PT ;  /* 0x0000006c7300720c */ /* 0x000fc60003f86270 */
[----:B------:R-:W2:Y:S01]  /*3560*/  @!P2 LDG.E.U8 R141, desc[UR26][R34.64] ;  /* 0x0000001a228da981 */ /* 0x000ea2000c1e1100 */
[----:B------:R-:W-:Y:S02]  /*3570*/  ISETP.GE.AND P2, PT, R113, R108, PT ;  /* 0x0000006c7100720c */ /* 0x000fe40003f46270 */
[----:B------:R-:W-:Y:S02]  /*3580*/  PRMT R113, RZ, 0x7610, R113 ;  /* 0x00007610ff717816 */ /* 0x000fe40000000071 */
[----:B------:R-:W-:Y:S02]  /*3590*/  PRMT R116, RZ, 0x7610, R116 ;  /* 0x00007610ff747816 */ /* 0x000fe40000000074 */
[C---:B------:R-:W-:Y:S02]  /*35a0*/  LOP3.LUT R115, R5.reuse, 0x18, RZ, 0xfc, !PT ;  /* 0x0000001805737812 */ /* 0x040fe400078efcff */
[----:B------:R-:W-:Y:S01]  /*35b0*/  PRMT R121, RZ, 0x7610, R121 ;  /* 0x00007610ff797816 */ /* 0x000fe20000000079 */
[----:B------:R-:W2:Y:S01]  /*35c0*/  @!P5 LDG.E.U8 R113, desc[UR26][R20.64] ;  /* 0x0000001a1471d981 */ /* 0x000ea2000c1e1100 */
[----:B0-----:R-:W-:-:S02]  /*35d0*/  LOP3.LUT R83, R5, 0x1c, RZ, 0xfc, !PT ;  /* 0x0000001c05537812 */ /* 0x001fc400078efcff */
[-C--:B------:R-:W-:Y:S01]  /*35e0*/  ISETP.GE.AND P5, PT, R115, R108.reuse, PT ;  /* 0x0000006c7300720c */ /* 0x080fe20003fa6270 */
[----:B------:R-:W2:Y:S01]  /*35f0*/  @!P3 LDG.E.U8 R116, desc[UR26][R54.64] ;  /* 0x0000001a3674b981 */ /* 0x000ea2000c1e1100 */
[----:B------:R-:W-:Y:S01]  /*3600*/  LOP3.LUT R115, R5, 0x1a, RZ, 0xfc, !PT ;  /* 0x0000001a05737812 */ /* 0x000fe200078efcff */
[----:B------:R-:W-:Y:S01]  /*3610*/  @!P4 IMAD.MOV.U32 R82, RZ, RZ, R68 ;  /* 0x000000ffff52c224 */ /* 0x000fe200078e0044 */
[----:B------:R-:W-:Y:S01]  /*3620*/  PRMT R135, RZ, 0x7610, R135 ;  /* 0x00007610ff877816 */ /* 0x000fe20000000087 */
[----:B------:R-:W2:Y:S01]  /*3630*/  @!P2 LDG.E.U8 R121, desc[UR26][R36.64] ;  /* 0x0000001a2479a981 */ /* 0x000ea2000c1e1100 */
[-C--:B------:R-:W-:Y:S01]  /*3640*/  ISETP.GE.AND P3, PT, R83, R108.reuse, PT ;  /* 0x0000006c5300720c */ /* 0x080fe20003f66270 */
[----:B------:R-:W-:Y:S01]  /*3650*/  @!P4 IMAD.MOV.U32 R83, RZ, RZ, R71 ;  /* 0x000000ffff53c224 */ /* 0x000fe200078e0047 */
[----:B------:R-:W-:Y:S02]  /*3660*/  ISETP.GE.AND P2, PT, R115, R108, PT ;  /* 0x0000006c7300720c */ /* 0x000fe40003f46270 */
[----:B------:R-:W-:-:S02]  /*3670*/  LEA.HI R117, R0, 0x1e, RZ, 0x1a ;  /* 0x0000001e00757811 */ /* 0x000fc400078fd0ff */
[----:B------:R0:W2:Y:S02]  /*3680*/  @!P4 LDG.E.U8 R135, desc[UR26][R82.64] ;  /* 0x0000001a5287c981 */ /* 0x0000a4000c1e1100 */
[-C--:B------:R-:W-:Y:S02]  /*3690*/  ISETP.GE.AND P4, PT, R117, R108.reuse, PT ;  /* 0x0000006c7500720c */ /* 0x080fe40003f86270 */
[----:B------:R-:W-:Y:S02]  /*36a0*/  PRMT R123, RZ, 0x7610, R123 ;  /* 0x00007610ff7b7816 */ /* 0x000fe4000000007b */
[----:B------:R-:W-:Y:S02]  /*36b0*/  PRMT R114, RZ, 0x7610, R114 ;  /* 0x00007610ff727816 */ /* 0x000fe40000000072 */
[----:B------:R-:W-:Y:S02]  /*36c0*/  PRMT R115, RZ, 0x7610, R115 ;  /* 0x00007610ff737816 */ /* 0x000fe40000000073 */
[----:B0-----:R-:W-:Y:S01]  /*36d0*/  LOP3.LUT R83, R5, 0x24, RZ, 0xfc, !PT ;  /* 0x0000002405537812 */ /* 0x001fe200078efcff */
[----:B------:R-:W2:Y:S01]  /*36e0*/  @!P2 LDG.E.U8 R123, desc[UR26][R38.64] ;  /* 0x0000001a267ba981 */ /* 0x000ea2000c1e1100 */
[----:B------:R-:W-:-:S02]  /*36f0*/  ISETP.GE.AND P2, PT, R7, R108, PT ;  /* 0x0000006c0700720c */ /* 0x000fc40003f46270 */
[----:B------:R-:W-:Y:S01]  /*3700*/  LOP3.LUT R117, R5, 0x22, RZ, 0xfc, !PT ;  /* 0x0000002205757812 */ /* 0x000fe200078efcff */
[----:B------:R-:W2:Y:S01]  /*3710*/  @!P3 LDG.E.U8 R114, desc[UR26][R56.64] ;  /* 0x0000001a3872b981 */ /* 0x000ea2000c1e1100 */
[----:B------:R-:W-:Y:S01]  /*3720*/  PRMT R133, RZ, 0x7610, R133 ;  /* 0x00007610ff857816 */ /* 0x000fe20000000085 */
[----:B------:R-:W-:Y:S01]  /*3730*/  @!P4 IMAD.MOV.U32 R82, RZ, RZ, R74 ;  /* 0x000000ffff52c224 */ /* 0x000fe200078e004a */
[-C--:B------:R-:W-:Y:S01]  /*3740*/  ISETP.GE.AND P3, PT, R83, R108.reuse, PT ;  /* 0x0000006c5300720c */ /* 0x080fe20003f66270 */
[----:B------:R-:W-:Y:S01]  /*3750*/  @!P4 IMAD.MOV.U32 R83, RZ, RZ, R79 ;  /* 0x000000ffff53c224 */ /* 0x000fe200078e004f */
[----:B------:R-:W2:Y:S01]  /*3760*/  @!P5 LDG.E.U8 R115, desc[UR26][R22.64] ;  /* 0x0000001a1673d981 */ /* 0x000ea2000c1e1100 */
[----:B------:R-:W-:Y:S02]  /*3770*/  ISETP.GE.AND P5, PT, R117, R108, PT ;  /* 0x0000006c7500720c */ /* 0x000fe40003fa6270 */
[----:B------:R-:W-:Y:S01]  /*3780*/  LOP3.LUT R119, R5, 0x26, RZ, 0xfc, !PT ;  /* 0x0000002605777812 */ /* 0x000fe200078efcff */
[----:B------:R0:W2:Y:S01]  /*3790*/  @!P4 LDG.E.U8 R133, desc[UR26][R82.64] ;  /* 0x0000001a5285c981 */ /* 0x0000a2000c1e1100 */
[----:B------:R-:W-:-:S02]  /*37a0*/  PRMT R117, RZ, 0x7610, R117 ;  /* 0x00007610ff757816 */ /* 0x000fc40000000075 */
[-C--:B------:R-:W-:Y:S02]  /*37b0*/  ISETP.GE.AND P4, PT, R119, R108.reuse, PT ;  /* 0x0000006c7700720c */ /* 0x080fe40003f86270 */
[----:B------:R-:W-:Y:S02]  /*37c0*/  LOP3.LUT R119, R5, 0x28, RZ, 0xfc, !PT ;  /* 0x0000002805777812 */ /* 0x000fe400078efcff */
[----:B------:R-:W-:Y:S01]  /*37d0*/  PRMT R127, RZ, 0x7610, R127 ;  /* 0x00007610ff7f7816 */ /* 0x000fe2000000007f */
[----:B------:R-:W3:Y:S01]  /*37e0*/  @!P2 LDG.E.U8 R117, desc[UR26][R28.64] ;  /* 0x0000001a1c75a981 */ /* 0x000ee2000c1e1100 */
[-C--:B------:R-:W-:Y:S02]  /*37f0*/  ISETP.GE.AND P2, PT, R119, R108.reuse, PT ;  /* 0x0000006c7700720c */ /* 0x080fe40003f46270 */
[----:B------:R-:W-:Y:S01]  /*3800*/  LOP3.LUT R119, R5, 0x2a, RZ, 0xfc, !PT ;  /* 0x0000002a05777812 */ /* 0x000fe200078efcff */
[----:B0-----:R-:W-:Y:S01]  /*3810*/  @!P3 IMAD.MOV.U32 R82, RZ, RZ, R58 ;  /* 0x000000ffff52b224 */ /* 0x001fe200078e003a */
[----:B------:R-:W3:Y:S01]  /*3820*/  @!P5 LDG.E.U8 R127, desc[UR26][R40.64] ;  /* 0x0000001a287fd981 */ /* 0x000ee2000c1e1100 */
[----:B------:R-:W-:Y:S01]  /*3830*/  PRMT R112, RZ, 0x7610, R112 ;  /* 0x00007610ff707816 */ /* 0x000fe20000000070 */
[----:B------:R-:W-:Y:S01]  /*3840*/  @!P3 IMAD.MOV.U32 R83, RZ, RZ, R61 ;  /* 0x000000ffff53b224 */ /* 0x000fe200078e003d */
[----:B------:R-:W-:-:S02]  /*3850*/  ISETP.GE.AND P5, PT, R119, R108, PT ;  /* 0x0000006c7700720c */ /* 0x000fc40003fa6270 */
[----:B------:R-:W-:Y:S02]  /*3860*/  LOP3.LUT R119, R5, 0x2c, RZ, 0xfc, !PT ;  /* 0x0000002c05777812 */ /* 0x000fe400078efcff */
[----:B------:R-:W-:Y:S01]  /*3870*/  PRMT R131, RZ, 0x7610, R131 ;  /* 0x00007610ff837816 */ /* 0x000fe20000000083 */
[----:B------:R0:W4:Y:S01]  /*3880*/  @!P3 LDG.E.U8 R112, desc[UR26][R82.64] ;  /* 0x0000001a5270b981 */ /* 0x000122000c1e1100 */
[----:B------:R-:W-:Y:S02]  /*3890*/  ISETP.GE.AND P3, PT, R119, R108, PT ;  /* 0x0000006c7700720c */ /* 0x000fe40003f66270 */
[----:B------:R-:W-:Y:S01]  /*38a0*/  LEA.HI R129, R0, 0x2e, RZ, 0x1a ;  /* 0x0000002e00817811 */ /* 0x000fe200078fd0ff */
[----:B0-----:R-:W-:Y:S02]  /*38b0*/  @!P4 IMAD.MOV.U32 R82, RZ, RZ, R70 ;  /* 0x000000ffff52c224 */ /* 0x001fe400078e0046 */
[----:B------:R-:W-:Y:S01]  /*38c0*/  @!P4 IMAD.MOV.U32 R83, RZ, RZ, R73 ;  /* 0x000000ffff53c224 */ /* 0x000fe200078e0049 */
[----:B------:R-:W-:-:S04]  /*38d0*/  PRMT R143, RZ, 0x7610, R143 ;  /* 0x00007610ff8f7816 */ /* 0x000fc8000000008f */
[----:B------:R0:W4:Y:S01]  /*38e0*/  @!P4 LDG.E.U8 R131, desc[UR26][R82.64] ;  /* 0x0000001a5283c981 */ /* 0x000122000c1e1100 */
[-C--:B------:R-:W-:Y:S02]  /*38f0*/  ISETP.GE.AND P4, PT, R129, R108.reuse, PT ;  /* 0x0000006c8100720c */ /* 0x080fe40003f86270 */
[----:B------:R-:W-:Y:S02]  /*3900*/  PRMT R119, RZ, 0x7610, R119 ;  /* 0x00007610ff777816 */ /* 0x000fe40000000077 */
[----:B------:R-:W-:Y:S01]  /*3910*/  PRMT R110, RZ, 0x7610, R110 ;  /* 0x00007610ff6e7816 */ /* 0x000fe2000000006e */
[----:B0-----:R-:W-:Y:S02]  /*3920*/  @!P5 IMAD.MOV.U32 R82, RZ, RZ, R42 ;  /* 0x000000ffff52d224 */ /* 0x001fe400078e002a */
[----:B------:R-:W-:Y:S01]  /*3930*/  @!P5 IMAD.MOV.U32 R83, RZ, RZ, R45 ;  /* 0x000000ffff53d224 */ /* 0x000fe200078e002d */
[----:B------:R-:W-:Y:S01]  /*3940*/  LOP3.LUT R129, R5, 0x30, RZ, 0xfc, !PT ;  /* 0x0000003005817812 */ /* 0x000fe200078efcff */
[----:B------:R-:W4:Y:S04]  /*3950*/  @!P2 LDG.E.U8 R119, desc[UR26][R24.64] ;  /* 0x0000001a1877a981 */ /* 0x000f28000c1e1100 */
[----:B------:R0:W5:Y:S01]  /*3960*/  @!P5 LDG.E.U8 R143, desc[UR26][R82.64] ;  /* 0x0000001a528fd981 */ /* 0x000162000c1e1100 */
[----:B------:R-:W-:-:S02]  /*3970*/  ISETP.GE.AND P2, PT, R129, R108, PT ;  /* 0x0000006c8100720c */ /* 0x000fc40003f46270 */
[----:B------:R-:W-:Y:S01]  /*3980*/  PRMT R129, RZ, 0x7610, R129 ;  /* 0x00007610ff817816 */ /* 0x000fe20000000081 */
[----:B0-----:R-:W-:Y:S02]  /*3990*/  @!P3 IMAD.MOV.U32 R82, RZ, RZ, R60 ;  /* 0x000000ffff52b224 */ /* 0x001fe400078e003c */
[----:B------:R-:W-:-:S05]  /*39a0*/  @!P3 IMAD.MOV.U32 R83, RZ, RZ, R63 ;  /* 0x000000ffff53b224 */ /* 0x000fca00078e003f */
[----:B------:R0:W5:Y:S01]  /*39b0*/  @!P3 LDG.E.U8 R110, desc[UR26][R82.64] ;  /* 0x0000001a526eb981 */ /* 0x000162000c1e1100 */
[-C--:B------:R-:W-:Y:S02]  /*39c0*/  ISETP.GE.AND P3, PT, R77, R108.reuse, PT ;  /* 0x0000006c4d00720c */ /* 0x080fe40003f66270 */
[----:B------:R-:W-:Y:S01]  /*39d0*/  ISETP.GE.AND P5, PT, R43, R108, PT ;  /* 0x0000006c2b00720c */ /* 0x000fe20003fa6270 */
[----:B0-----:R-:W-:Y:S02]  /*39e0*/  @!P4 IMAD.MOV.U32 R82, RZ, RZ, R76 ;  /* 0x000000ffff52c224 */ /* 0x001fe400078e004c */
[----:B------:R-:W-:-:S05]  /*39f0*/  @!P4 IMAD.MOV.U32 R83, RZ, RZ, R81 ;  /* 0x000000ffff53c224 */ /* 0x000fca00078e0051 */
[----:B------:R0:W5:Y:S01]  /*3a00*/  @!P4 LDG.E.U8 R129, desc[UR26][R82.64] ;  /* 0x0000001a5281c981 */ /* 0x000162000c1e1100 */
[----:B------:R-:W-:Y:S02]  /*3a10*/  ISETP.GE.AND P4, PT, R102, R108, PT ;  /* 0x0000006c6600720c */ /* 0x000fe40003f86270 */
[----:B------:R-:W-:Y:S02]  /*3a20*/  PRMT R147, RZ, 0x7610, R147 ;  /* 0x00007610ff937816 */ /* 0x000fe40000000093 */
[----:B------:R-:W-:Y:S02]  /*3a30*/  PRMT R122, RZ, 0x7610, R122 ;  /* 0x00007610ff7a7816 */ /* 0x000fe4000000007a */
[----:B------:R-:W-:Y:S02]  /*3a40*/  PRMT R145, RZ, 0x7610, R145 ;  /* 0x00007610ff917816 */ /* 0x000fe40000000091 */
[----:B------:R-:W5:Y:S01]  /*3a50*/  @!P5 LDG.E.U8 R147, desc[UR26][R46.64] ;  /* 0x0000001a2e93d981 */ /* 0x000f62000c1e1100 */
[----:B0-----:R-:W-:-:S02]  /*3a60*/  @!P3 IMAD.MOV.U32 R82, RZ, RZ, R62 ;  /* 0x000000ffff52b224 */ /* 0x001fc400078e003e */
[----:B------:R-:W-:Y:S01]  /*3a70*/  @!P3 IMAD.MOV.U32 R83, RZ, RZ, R65 ;  /* 0x000000ffff53b224 */ /* 0x000fe200078e0041 */
[----:B------:R-:W-:Y:S01]  /*3a80*/  PRMT R149, RZ, 0x7610, R149 ;  /* 0x00007610ff957816 */ /* 0x000fe20000000095 */
[----:B------:R-:W5:Y:S01]  /*3a90*/  @!P2 LDG.E.U8 R145, desc[UR26][R26.64] ;  /* 0x0000001a1a91a981 */ /* 0x000f62000c1e1100 */
[----:B------:R-:W-:-:S03]  /*3aa0*/  ISETP.GE.AND P5, PT, R84, R108, PT ;  /* 0x0000006c5400720c */ /* 0x000fc60003fa6270 */
[----:B------:R0:W5:Y:S01]  /*3ab0*/  @!P3 LDG.E.U8 R122, desc[UR26][R82.64] ;  /* 0x0000001a527ab981 */ /* 0x000162000c1e1100 */
[----:B------:R-:W-:Y:S01]  /*3ac0*/  ISETP.GE.AND P2, PT, R19, R108, PT ;  /* 0x0000006c1300720c */ /* 0x000fe20003f46270 */
[----:B0-----:R-:W-:Y:S02]  /*3ad0*/  @!P4 IMAD.MOV.U32 R82, RZ, RZ, R78 ;  /* 0x000000ffff52c224 */ /* 0x001fe400078e004e */
[----:B------:R-:W-:-:S05]  /*3ae0*/  @!P4 IMAD.MOV.U32 R83, RZ, RZ, R85 ;  /* 0x000000ffff53c224 */ /* 0x000fca00078e0055 */
[----:B------:R0:W5:Y:S01]  /*3af0*/  @!P4 LDG.E.U8 R149, desc[UR26][R82.64] ;  /* 0x0000001a5295c981 */ /* 0x000162000c1e1100 */
[-C--:B------:R-:W-:Y:S02]  /*3b00*/  ISETP.GE.AND P4, PT, R59, R108.reuse, PT ;  /* 0x0000006c3b00720c */ /* 0x080fe40003f86270 */
[----:B------:R-:W-:Y:S02]  /*3b10*/  PRMT R151, RZ, 0x7610, R151 ;  /* 0x00007610ff977816 */ /* 0x000fe40000000097 */
[-C--:B------:R-:W-:Y:S02]  /*3b20*/  ISETP.GE.AND P3, PT, R44, R108.reuse, PT ;  /* 0x0000006c2c00720c */ /* 0x080fe40003f66270 */
[----:B------:R-:W-:Y:S02]  /*3b30*/  PRMT R124, RZ, 0x7610, R124 ;  /* 0x00007610ff7c7816 */ /* 0x000fe4000000007c */
[----:B------:R-:W-:Y:S01]  /*3b40*/  LOP3.LUT R153, R0, 0x3f, RZ, 0xc0, !PT ;  /* 0x0000003f00997812 */ /* 0x000fe200078ec0ff */
[----:B0-----:R-:W-:Y:S01]  /*3b50*/  @!P5 IMAD.MOV.U32 R82, RZ, RZ, R64 ;  /* 0x000000ffff52d224 */ /* 0x001fe200078e0040 */
[----:B------:R-:W5:Y:S01]  /*3b60*/  @!P2 LDG.E.U8 R151, desc[UR26][R30.64] ;  /* 0x0000001a1e97a981 */ /* 0x000f62000c1e1100 */
[----:B------:R-:W-:Y:S01]  /*3b70*/  @!P5 IMAD.MOV.U32 R83, RZ, RZ, R67 ;  /* 0x000000ffff53d224 */ /* 0x000fe200078e0043 */
[----:B------:R-:W-:-:S02]  /*3b80*/  ISETP.GE.AND P2, PT, R153, R108, PT ;  /* 0x0000006c9900720c */ /* 0x000fc40003f46270 */
[----:B------:R-:W-:Y:S02]  /*3b90*/  PRMT R153, RZ, 0x7610, R153 ;  /* 0x00007610ff997816 */ /* 0x000fe40000000099 */
[----:B------:R-:W-:Y:S01]  /*3ba0*/  PRMT R155, RZ, 0x7610, R155 ;  /* 0x00007610ff9b7816 */ /* 0x000fe2000000009b */
[----:B------:R0:W5:Y:S04]  /*3bb0*/  @!P5 LDG.E.U8 R124, desc[UR26][R82.64] ;  /* 0x0000001a527cd981 */ /* 0x000168000c1e1100 */
[----:B------:R-:W5:Y:S01]  /*3bc0*/  @!P3 LDG.E.U8 R153, desc[UR26][R48.64] ;  /* 0x0000001a3099b981 */ /* 0x000f62000c1e1100 */
[----:B0-----:R-:W-:Y:S02]  /*3bd0*/  @!P4 IMAD.MOV.U32 R82, RZ, RZ, R80 ;  /* 0x000000ffff52c224 */ /* 0x001fe400078e0050 */
[----:B------:R-:W-:-:S05]  /*3be0*/  @!P4 IMAD.MOV.U32 R83, RZ, RZ, R87 ;  /* 0x000000ffff53c224 */ /* 0x000fca00078e0057 */
[----:B------:R0:W5:Y:S01]  /*3bf0*/  @!P4 LDG.E.U8 R155, desc[UR26][R82.64] ;  /* 0x0000001a529bc981 */ /* 0x000162000c1e1100 */
[----:B------:R-:W-:Y:S01]  /*3c00*/  BAR.SYNC.DEFER_BLOCKING 0x0 ;  /* 0x0000000000007b1d */ /* 0x000fe20000010000 */
[----:B------:R-:W-:Y:S01]  /*3c10*/  PRMT R157, RZ, 0x7610, R157 ;  /* 0x00007610ff9d7816 */ /* 0x000fe2000000009d */
[----:B0-----:R-:W-:Y:S02]  /*3c20*/  @!P2 IMAD.MOV.U32 R82, RZ, RZ, R86 ;  /* 0x000000ffff52a224 */ /* 0x001fe400078e0056 */
[----:B------:R-:W-:Y:S01]  /*3c30*/  @!P2 IMAD.MOV.U32 R83, RZ, RZ, R89 ;  /* 0x000000ffff53a224 */ /* 0x000fe200078e0059 */
[----:B------:R-:W-:Y:S02]  /*3c40*/  PRMT R163, RZ, 0x7610, R163 ;  /* 0x00007610ffa37816 */ /* 0x000fe400000000a3 */
[----:B------:R-:W-:Y:S02]  /*3c50*/  PRMT R159, RZ, 0x7610, R159 ;  /* 0x00007610ff9f7816 */ /* 0x000fe4000000009f */
[----:B------:R0:W5:Y:S02]  /*3c60*/  @!P2 LDG.E.U8 R157, desc[UR26][R82.64] ;  /* 0x0000001a529da981 */ /* 0x000164000c1e1100 */
[----:B0-----:R-:W-:-:S02]  /*3c70*/  @!P2 IMAD.MOV.U32 R82, RZ, RZ, R94 ;  /* 0x000000ffff52a224 */ /* 0x001fc400078e005e */
[----:B------:R-:W-:-:S05]  /*3c80*/  @!P2 IMAD.MOV.U32 R83, RZ, RZ, R97 ;  /* 0x000000ffff53a224 */ /* 0x000fca00078e0061 */
[----:B------:R0:W5:Y:S01]  /*3c90*/  @!P2 LDG.E.U8 R163, desc[UR26][R82.64] ;  /* 0x0000001a52a3a981 */ /* 0x000162000c1e1100 */
[----:B------:R-:W-:Y:S01]  /*3ca0*/  PRMT R165, RZ, 0x7610, R165 ;  /* 0x00007610ffa57816 */ /* 0x000fe200000000a5 */
[----:B0-----:R-:W-:Y:S02]  /*3cb0*/  @!P2 IMAD.MOV.U32 R82, RZ, RZ, R88 ;  /* 0x000000ffff52a224 */ /* 0x001fe400078e0058 */
        /* <DEDUP_REMOVED lines=17> */
[----:B------:R0:W5:Y:S02]  /*3dd0*/  @!P2 LDG.E.U8 R161, desc[UR26][R82.64] ;  /* 0x0000001a52a1a981 */ /* 0x000164000c1e1100 */
[----:B0-----:R-:W-:Y:S02]  /*3de0*/  @!P2 IMAD.MOV.U32 R82, RZ, RZ, R100 ;  /* 0x000000ffff52a224 */ /* 0x001fe400078e0064 */
[----:B------:R-:W-:-:S05]  /*3df0*/  @!P2 IMAD.MOV.U32 R83, RZ, RZ, R103 ;  /* 0x000000ffff53a224 */ /* 0x000fca00078e0067 */
[----:B------:R-:W5:Y:S04]  /*3e00*/  @!P2 LDG.E.U8 R130, desc[UR26][R82.64] ;  /* 0x0000001a5282a981 */ /* 0x000f68000c1e1100 */
[----:B--2---:R0:W-:Y:S04]  /*3e10*/  STS.U8 [R6+UR13+0x1000], R109 ;  /* 0x0010006d06007988 */ /* 0x0041e8000800000d */
[----:B------:R0:W-:Y:S04]  /*3e20*/  STS.U8 [R6+UR13+0x1200], R111 ;  /* 0x0012006f06007988 */ /* 0x0001e8000800000d */
[----:B------:R0:W-:Y:S04]  /*3e30*/  STS.U8 [R6+UR13+0x1400], R113 ;  /* 0x0014007106007988 */ /* 0x0001e8000800000d */
[----:B------:R0:W-:Y:S04]  /*3e40*/  STS.U8 [R6+UR13+0x1600], R115 ;  /* 0x0016007306007988 */ /* 0x0001e8000800000d */
[----:B---3--:R0:W-:Y:S04]  /*3e50*/  STS.U8 [R6+UR13+0x1800], R117 ;  /* 0x0018007506007988 */ /* 0x0081e8000800000d */
[----:B----4-:R0:W-:Y:S01]  /*3e60*/  STS.U8 [R6+UR13+0x1a00], R119 ;  /* 0x001a007706007988 */ /* 0x0101e2000800000d */
[----:B------:R-:W-:Y:S01]  /*3e70*/  ULEA UR15, UR30, UR13, 0x3 ;  /* 0x0000000d1e0f7291 */ /* 0x000fe2000f8e18ff */
[----:B------:R-:W-:-:S03]  /*3e80*/  UMOV UR4, UR5 ;  /* 0x0000000500047c82 */ /* 0x000fc60008000000 */
[----:B------:R-:W-:Y:S01]  /*3e90*/  UIADD3 UR15, UPT, UPT, UR15, 0x2800, URZ ;  /* 0x000028000f0f7890 */ /* 0x000fe2000fffe0ff */
        /* <DEDUP_REMOVED lines=34> */
[----:B------:R1:W-:Y:S06]  /*40c0*/  MEMBAR.ALL.CTA ;  /* 0x0000000000007992 */ /* 0x0003ec0000008000 */
[----:B-1----:R-:W1:Y:S02]  /*40d0*/  FENCE.VIEW.ASYNC.S ;  /* 0x00000000000073c6 */ /* 0x002e640000000000 */
[----:B-1----:R-:W-:Y:S06]  /*40e0*/  BAR.SYNC.DEFER_BLOCKING 0x0 ;  /* 0x0000000000007b1d */ /* 0x002fec0000010000 */
[----:B------:R-:W-:Y:S05]  /*40f0*/  @P1 BRA `(.L_x_9) ;  /* 0x00000000003c1947 */ /* 0x000fea0003800000 */
[----:B------:R-:W-:Y:S01]  /*4100*/  UMOV UR20, UR6 ;  /* 0x0000000600147c82 */ /* 0x000fe20008000000 */
[----:B------:R-:W-:Y:S01]  /*4110*/  UMOV UR21, 0x80004020 ;  /* 0x8000402000157882 */ /* 0x000fe20000000000 */
[----:B------:R-:W-:Y:S01]  /*4120*/  UMOV UR22, UR8 ;  /* 0x0000000800167c82 */ /* 0x000fe20008000000 */
[----:B------:R-:W-:Y:S01]  /*4130*/  UMOV UR23, 0x80004020 ;  /* 0x8000402000177882 */ /* 0x000fe20000000000 */
[----:B------:R-:W-:Y:S01]  /*4140*/  UMOV UR24, 0x0 ;  /* 0x0000000000187882 */ /* 0x000fe20000000000 */
[----:B------:R-:W-:Y:S01]  /*4150*/  UMOV UR25, 0x4048010 ;  /* 0x0404801000197882 */ /* 0x000fe20000000000 */
[----:B------:R-:W-:Y:S01]  /*4160*/  UMOV UR10, UR15 ;  /* 0x0000000f000a7c82 */ /* 0x000fe20008000000 */
[----:B------:R-:W-:Y:S01]  /*4170*/  UMOV UR11, URZ ;  /* 0x000000ff000b7c82 */ /* 0x000fe20008000000 */
[----:B------:R-:W-:Y:S01]  /*4180*/  UMOV UR32, 0x0 ;  /* 0x0000000000207882 */ /* 0x000fe20000000000 */
[----:B------:R-:W-:Y:S01]  /*4190*/  UMOV UR33, 0x4048010 ;  /* 0x0404801000217882 */ /* 0x000fe20000000000 */
[----:B------:R1:W-:Y:S01]  /*41a0*/  UTCQMMA gdesc[UR20], gdesc[UR22], tmem[UR12], tmem[UR24], idesc[UR25], UPT ;  /* 0x00ff1816140075ea */ /* 0x0003e2000b80030c */
[----:B------:R-:W-:Y:S01]  /*41b0*/  UMOV UR5, UR10 ;  /* 0x0000000a00057c82 */ /* 0x000fe20008000000 */
[----:B------:R1:W-:Y:S01]  /*41c0*/  UTCQMMA gdesc[UR16], gdesc[UR18], tmem[UR12], tmem[UR32], idesc[UR33], UPT ;  /* 0x00ff2012100075ea */ /* 0x0003e2000b80030c */
[----:B------:R1:W-:Y:S01]  /*41d0*/  UTCBAR [UR5], URZ ;  /* 0x000000ff050073e9 */ /* 0x0003e200080000ff */
[----:B------:R-:W-:-:S02]  /*41e0*/  NOP ;  /* 0x0000000000007918 */ /* 0x000fc40000000000 */
.L_x_9:
[----:B------:R-:W-:Y:S01]  /*41f0*/  VIADD R107, R107, 0xffffffff ;  /* 0xffffffff6b6b7836 */ /* 0x000fe20000000000 */
[----:B------:R-:W-:Y:S01]  /*4200*/  UIADD3 UR30, UPT, UPT, UR30, 0x1, URZ ;  /* 0x000000011e1e7890 */ /* 0x000fe2000fffe0ff */
[----:B------:R-:W-:Y:S02]  /*4210*/  IMAD.U32 R82, RZ, RZ, UR4 ;  /* 0x00000004ff527e24 */ /* 0x000fe4000f8e00ff */
[----:B------:R-:W-:Y:S01]  /*4220*/  VIADD R108, R108, 0xffffffc0 ;  /* 0xffffffc06c6c7836 */ /* 0x000fe20000000000 */
[----:B------:R-:W-:Y:S01]  /*4230*/  ISETP.NE.U32.AND P2, PT, R107, RZ, PT ;  /* 0x000000ff6b00720c */ /* 0x000fe20003f45070 */
[----:B------:R-:W-:-:S04]  /*4240*/  UISETP.GT.AND UP0, UPT, UR30, 0x1, UPT ;  /* 0x000000011e00788c */ /* 0x000fc8000bf04270 */
[----:B-1----:R-:W-:Y:S02]  /*4250*/  USEL UR5, URZ, 0x1, !UP0 ;  /* 0x00000001ff057887 */ /* 0x002fe4000c000000 */
[----:B------:R-:W-:Y:S02]  /*4260*/  USEL UR30, UR30, URZ, !UP0 ;  /* 0x000000ff1e1e7287 */ /* 0x000fe4000c000000 */
[----:B------:R-:W-:-:S04]  /*4270*/  ULOP3.LUT UR5, UR4, UR5, URZ, 0x3c, !UPT ;  /* 0x0000000504057292 */ /* 0x000fc8000f8e3cff */
[----:B------:R-:W-:Y:S08]  /*4280*/  @P2 BRA `(.L_x_10) ;  /* 0xffffffe800bc2947 */ /* 0x000ff0000383ffff */
.L_x_7:
[----:B------:R-:W-:-:S13]  /*4290*/  ISETP.GE.AND P1, PT, R4, 0x40, PT ;  /* 0x000000400400780c */ /* 0x000fda0003f26270 */
[----:B------:R-:W-:Y:S05]  /*42a0*/  @!P1 BRA `(.L_x_11) ;  /* 0x0000000000109947 */ /* 0x000fea0003800000 */
[----:B------:R-:W-:-:S06]  /*42b0*/  USHF.L.U32 UR4, UR4, 0x1f, URZ ;  /* 0x0000001f04047899 */ /* 0x000fcc00080006ff */
[----:B------:R-:W-:-:S04]  /*42c0*/  IMAD.U32 R4, RZ, RZ, UR4 ;  /* 0x00000004ff047e24 */ /* 0x000fc8000f8e00ff */
[----:B------:R-:W1:Y:S02]  /*42d0*/  SYNCS.PHASECHK.TRANS64.TRYWAIT P1, [UR15], R4 ;  /* 0x00000004ff0075a7 */ /* 0x000e64000802110f */
[----:B-1----:R-:W-:Y:S05]  /*42e0*/  @!P1 BRA `(.L_x_12) ;  /* 0x0000000800689947 */ /* 0x002fea0003800000 */
.L_x_11:
[----:B------:R-:W-:Y:S01]  /*42f0*/  BAR.SYNC.DEFER_BLOCKING 0x0 ;  /* 0x0000000000007b1d */ /* 0x000fe20000010000 */
[----:B------:R-:W-:Y:S01]  /*4300*/  SHF.R.U32.HI R19, RZ, 0x1, R0 ;  /* 0x00000001ff137819 */ /* 0x000fe20000011600 */
[C---:B------:R-:W-:Y:S01]  /*4310*/  IMAD.SHL.U32 R20, R0.reuse, 0x20, RZ ;  /* 0x0000002000147824 */ /* 0x040fe200078e00ff */
[C---:B------:R-:W-:Y:S01]  /*4320*/  ISETP.GE.U32.AND P6, PT, R0.reuse, 0x20, PT ;  /* 0x000000200000780c */ /* 0x040fe20003fc6070 */
[----:B------:R-:W-:Y:S01]  /*4330*/  IMAD.SHL.U32 R21, R0, 0x2, RZ ;  /* 0x0000000200157824 */ /* 0x000fe200078e00ff */
[----:B------:R-:W-:-:S03]  /*4340*/  LOP3.LUT R19, R19, 0x30, RZ, 0xc0, !PT ;  /* 0x0000003013137812 */ /* 0x000fc600078ec0ff */
[----:B------:R-:W1:Y:S01]  /*4350*/  LDC R24, c[0x0][0x3b8] ;  /* 0x0000ee00ff187b82 */ /* 0x000e620000000800 */
[----:B------:R-:W-:Y:S01]  /*4360*/  LOP3.LUT R20, R20, 0x100, RZ, 0xc0, !PT ;  /* 0x0000010014147812 */ /* 0x000fe200078ec0ff */
[----:B------:R-:W2:Y:S01]  /*4370*/  LDCU UR4, c[0x0][0x3b4] ;  /* 0x00007680ff0477ac */ /* 0x000ea20008000800 */
[----:B------:R-:W-:Y:S02]  /*4380*/  LOP3.LUT R21, R21, 0x80, RZ, 0xc0, !PT ;  /* 0x0000008015157812 */ /* 0x000fe400078ec0ff */
[----:B------:R-:W-:Y:S01]  /*4390*/  LOP3.LUT R19, R19, 0x1f, R0, 0xf8, !PT ;  /* 0x0000001f13137812 */ /* 0x000fe200078ef800 */
[----:B------:R-:W3:Y:S01]  /*43a0*/  LDCU.128 UR8, c[0x0][0x390] ;  /* 0x00007200ff0877ac */ /* 0x000ee20008000c00 */
[----:B------:R-:W-:Y:S02]  /*43b0*/  IADD3 R21, PT, PT, R21, UR13, R20 ;  /* 0x0000000d15157c10 */ /* 0x000fe4000fffe014 */
[----:B------:R-:W-:Y:S01]  /*43c0*/  SHF.R.S32.HI R22, RZ, 0x4, R19 ;  /* 0x00000004ff167819 */ /* 0x000fe20000011413 */
[----:B------:R-:W-:-:S03]  /*43d0*/  IMAD.SHL.U32 R20, R19, 0x8, RZ ;  /* 0x0000000813147824 */ /* 0x000fc600078e00ff */
[----:B------:R-:W-:Y:S02]  /*43e0*/  SGXT R19, R22, 0x1 ;  /* 0x000000011613781a */ /* 0x000fe40000000200 */
[----:B------:R-:W-:Y:S02]  /*43f0*/  LOP3.LUT R22, R20, 0x1c0, RZ, 0xc0, !PT ;  /* 0x000001c014167812 */ /* 0x000fe400078ec0ff */
[----:B------:R-:W-:Y:S01]  /*4400*/  LOP3.LUT R20, R19, 0x840, RZ, 0xc0, !PT ;  /* 0x0000084013147812 */ /* 0x000fe200078ec0ff */
[----:B------:R-:W4:Y:S02]  /*4410*/  @!P0 SYNCS.CCTL.IV [UR13+0x2800] ;  /* 0x00280000ff0089b1 */ /* 0x000f24000800000d */
[----:B----4-:R-:W-:Y:S06]  /*4420*/  BAR.SYNC.DEFER_BLOCKING 0x0 ;  /* 0x0000000000007b1d */ /* 0x010fec0000010000 */
[----:B0-----:R-:W-:Y:S01]  /*4430*/  LDTM.16dp32bit_t0_t15.x8 R4, tmem[UR14] ;  /* 0x0000000e000479ee */ /* 0x001fe20008980000 */
[----:B------:R-:W0:Y:S01]  /*4440*/  LDTM.16dp32bit_t16_t31.x8 R4, tmem[UR14+0x8] ;  /* 0x0000080e000479ee */ /* 0x000e2200089a0000 */
[----:B------:R-:W4:Y:S01]  /*4450*/  @!P0 SYNCS.CCTL.IV [UR13+0x2808] ;  /* 0x00280800ff0089b1 */ /* 0x000f22000800000d */
[----:B------:R-:W-:Y:S01]  /*4460*/  NOP ;  /* 0x0000000000007918 */ /* 0x000fe20000000000 */
[----:B---3--:R-:W-:-:S04]  /*4470*/  ISETP.GE.AND P0, PT, R18, UR10, PT ;  /* 0x0000000a12007c0c */ /* 0x008fc8000bf06270 */
[----:B------:R-:W-:Y:S02]  /*4480*/  ISETP.LT.AND P1, PT, R2, UR11, !P0 ;  /* 0x0000000b02007c0c */ /* 0x000fe4000c721270 */
[----:B0-----:R-:W-:Y:S01]  /*4490*/  F2FP.SATFINITE.E4M3.F32.PACK_AB_MERGE_C R4, R5, R4, RZ ;  /* 0x000000040504723e */ /* 0x001fe200048070ff */
[----:B------:R-:W-:Y:S01]  /*44a0*/  IMAD.SHL.U32 R5, R0, 0x10, RZ ;  /* 0x0000001000057824 */ /* 0x000fe200078e00ff */
[----:B------:R-:W-:Y:S02]  /*44b0*/  F2FP.SATFINITE.E4M3.F32.PACK_AB_MERGE_C R6, R7, R6, RZ ;  /* 0x000000060706723e */ /* 0x000fe400048070ff */
[----:B------:R-:W-:Y:S02]  /*44c0*/  F2FP.SATFINITE.E4M3.F32.PACK_AB_MERGE_C R8, R9, R8, RZ ;  /* 0x000000080908723e */ /* 0x000fe400048070ff */
[----:B------:R-:W-:Y:S02]  /*44d0*/  LOP3.LUT R9, R22, 0x30, R5, 0xf8, !PT ;  /* 0x0000003016097812 */ /* 0x000fe400078ef805 */
[----:B------:R-:W-:-:S02]  /*44e0*/  LOP3.LUT R7, R4, 0xffff, RZ, 0xc0, !PT ;  /* 0x0000ffff04077812 */ /* 0x000fc400078ec0ff */
[----:B------:R-:W-:Y:S02]  /*44f0*/  LOP3.LUT R22, R6, 0xffff, RZ, 0xc0, !PT ;  /* 0x0000ffff06167812 */ /* 0x000fe400078ec0ff */
[----:B------:R-:W-:Y:S02]  /*4500*/  LOP3.LUT R19, R8, 0xffff, RZ, 0xc0, !PT ;  /* 0x0000ffff08137812 */ /* 0x000fe400078ec0ff */
[----:B------:R-:W-:Y:S02]  /*4510*/  LOP3.LUT R20, R20, 0x70, R5, 0x78, !PT ;  /* 0x0000007014147812 */ /* 0x000fe400078e7805 */
[----:B------:R-:W-:Y:S02]  /*4520*/  SHF.R.U32.HI R4, RZ, 0x8, R7 ;  /* 0x00000008ff047819 */ /* 0x000fe40000011607 */
[----:B------:R-:W-:Y:S01]  /*4530*/  SHF.R.U32.HI R5, RZ, 0x8, R22 ;  /* 0x00000008ff057819 */ /* 0x000fe20000011616 */
[----:B------:R-:W-:Y:S01]  /*4540*/  IMAD.IADD R20, R20, 0x1, R21 ;  /* 0x0000000114147824 */ /* 0x000fe200078e0215 */
[----:B------:R-:W-:-:S02]  /*4550*/  SHF.R.U32.HI R6, RZ, 0x8, R19 ;  /* 0x00000008ff067819 */ /* 0x000fc40000011613 */
[----:B------:R-:W-:Y:S02]  /*4560*/  LOP3.LUT R8, R4, 0xffff, RZ, 0xc0, !PT ;  /* 0x0000ffff04087812 */ /* 0x000fe400078ec0ff */
[----:B------:R-:W-:Y:S02]  /*4570*/  LOP3.LUT R5, R5, 0xffff, RZ, 0xc0, !PT ;  /* 0x0000ffff05057812 */ /* 0x000fe400078ec0ff */
[----:B------:R-:W-:Y:S02]  /*4580*/  LOP3.LUT R6, R6, 0xffff, RZ, 0xc0, !PT ;  /* 0x0000ffff06067812 */ /* 0x000fe400078ec0ff */
[----:B------:R-:W-:Y:S02]  /*4590*/  PRMT R7, R7, 0x3340, R22 ;  /* 0x0000334007077816 */ /* 0x000fe40000000016 */
[----:B------:R-:W-:Y:S02]  /*45a0*/  PRMT R4, R19, 0x3340, R0 ;  /* 0x0000334013047816 */ /* 0x000fe40000000000 */
[----:B------:R-:W-:-:S02]  /*45b0*/  F2FP.SATFINITE.E4M3.F32.PACK_AB_MERGE_C R10, R11, R10, RZ ;  /* 0x0000000a0b0a723e */ /* 0x000fc400048070ff */
[----:B------:R-:W-:Y:S02]  /*45c0*/  PRMT R5, R8, 0x3340, R5 ;  /* 0x0000334008057816 */ /* 0x000fe40000000005 */
[----:B------:R-:W-:Y:S02]  /*45d0*/  PRMT R6, R6, 0x3340, R1 ;  /* 0x0000334006067816 */ /* 0x000fe40000000001 */
[----:B------:R-:W-:Y:S02]  /*45e0*/  PRMT R7, R7, 0x5410, R4 ;  /* 0x0000541007077816 */ /* 0x000fe40000000004 */
[----:B------:R-:W-:Y:S02]  /*45f0*/  LOP3.LUT R10, R10, 0xffff, RZ, 0xc0, !PT ;  /* 0x0000ffff0a0a7812 */ /* 0x000fe400078ec0ff */
[----:B------:R-:W-:Y:S02]  /*4600*/  PRMT R5, R5, 0x5410, R6 ;  /* 0x0000541005057816 */ /* 0x000fe40000000006 */
[----:B------:R-:W-:-:S02]  /*4610*/  PRMT R6, R7, 0x4210, R10 ;  /* 0x0000421007067816 */ /* 0x000fc4000000000a */
[----:B------:R-:W-:Y:S01]  /*4620*/  PRMT R7, R5, 0x5210, R10 ;  /* 0x0000521005077816 */ /* 0x000fe2000000000a */
[----:B-1----:R-:W-:Y:S01]  /*4630*/  IMAD R5, R2, R24, RZ ;  /* 0x0000001802057224 */ /* 0x002fe200078e02ff */
[----:B------:R-:W-:Y:S02]  /*4640*/  SHF.R.S32.HI R4, RZ, 0x2, R0 ;  /* 0x00000002ff047819 */ /* 0x000fe40000011400 */
[----:B------:R-:W-:Y:S01]  /*4650*/  ISETP.LT.AND P5, PT, R12, UR11, !P0 ;  /* 0x0000000b0c007c0c */ /* 0x000fe2000c7a1270 */
[----:B----4-:R0:W-:Y:S01]  /*4660*/  STSM.16.M88.2 [R20], R6 ;  /* 0x0000000614007844 */ /* 0x0101e20000000100 */
[----:B------:R-:W-:Y:S01]  /*4670*/  SGXT R4, R4, 0x1 ;  /* 0x000000010404781a */ /* 0x000fe20000000200 */
[----:B------:R-:W-:Y:S03]  /*4680*/  BAR.SYNC.DEFER_BLOCKING 0x0 ;  /* 0x0000000000007b1d */ /* 0x000fe60000010000 */
[----:B------:R-:W-:Y:S01]  /*4690*/  LOP3.LUT R9, R9, 0x840, R4, 0x78, !PT ;  /* 0x0000084009097812 */ /* 0x000fe200078e7804 */
[----:B--2---:R-:W-:Y:S01]  /*46a0*/  IMAD R4, R18, UR4, RZ ;  /* 0x0000000412047c24 */ /* 0x004fe2000f8e02ff */
[----:B------:R-:W-:-:S04]  /*46b0*/  ISETP.LT.AND P4, PT, R13, UR11, !P0 ;  /* 0x0000000b0d007c0c */ /* 0x000fc8000c781270 */
[----:B------:R-:W-:Y:S01]  /*46c0*/  IADD3 R18, P2, PT, R4, UR8, RZ ;  /* 0x0000000804127c10 */ /* 0x000fe2000ff5e0ff */
[----:B0-----:R-:W-:-:S03]  /*46d0*/  IMAD R6, R24, 0x2, R5 ;  /* 0x0000000218067824 */ /* 0x001fc600078e0205 */
[----:B------:R-:W-:Y:S01]  /*46e0*/  LEA.HI.X.SX32 R20, R4, UR9, 0x1, P2 ;  /* 0x0000000904147c11 */ /* 0x000fe200090f0eff */
[----:B------:R-:W-:Y:S01]  /*46f0*/  IMAD R7, R24, 0x2, R6 ;  /* 0x0000000218077824 */ /* 0x000fe200078e0206 */
[----:B------:R-:W-:Y:S02]  /*4700*/  IADD3 R2, P3, PT, R5, R18, RZ ;  /* 0x0000001205027210 */ /* 0x000fe40007f7e0ff */
[----:B------:R-:W-:Y:S02]  /*4710*/  ISETP.LT.AND P2, PT, R3, UR11, !P0 ;  /* 0x0000000b03007c0c */ /* 0x000fe4000c741270 */
[----:B------:R-:W-:Y:S02]  /*4720*/  LEA.HI.X.SX32 R3, R5, R20, 0x1, P3 ;  /* 0x0000001405037211 */ /* 0x000fe400018f0eff */
[----:B------:R-:W-:-:S04]  /*4730*/  IADD3 R4, P3, PT, R6, R18, RZ ;  /* 0x0000001206047210 */ /* 0x000fc80007f7e0ff */
[----:B------:R-:W-:Y:S01]  /*4740*/  LEA.HI.X.SX32 R5, R6, R20, 0x1, P3 ;  /* 0x0000001406057211 */ /* 0x000fe200018f0eff */
[----:B------:R0:W1:Y:S01]  /*4750*/  LDSM.16.M88.2 R22, [R9+UR13] ;  /* 0x0000000d0916783b */ /* 0x0000620008000100 */
[----:B------:R-:W-:Y:S01]  /*4760*/  ISETP.LT.AND P3, PT, R14, UR11, !P0 ;  /* 0x0000000b0e007c0c */ /* 0x000fe2000c761270 */
[----:B0-----:R-:W-:-:S04]  /*4770*/  IMAD R9, R24, 0x2, R7 ;  /* 0x0000000218097824 */ /* 0x001fc800078e0207 */
[----:B------:R-:W-:Y:S01]  /*4780*/  IMAD R10, R24, 0x2, R9 ;  /* 0x00000002180a7824 */ /* 0x000fe200078e0209 */
[C---:B-1----:R-:W-:Y:S02]  /*4790*/  PRMT R11, R22.reuse, 0x7770, RZ ;  /* 0x00007770160b7816 */ /* 0x042fe400000000ff */
[C---:B------:R-:W-:Y:S02]  /*47a0*/  PRMT R19, R22.reuse, 0x7771, RZ ;  /* 0x0000777116137816 */ /* 0x040fe400000000ff */
[----:B------:R-:W-:Y:S01]  /*47b0*/  PRMT R21, R22, 0x7772, RZ ;  /* 0x0000777216157816 */ /* 0x000fe200000000ff */
[----:B------:R0:W-:Y:S01]  /*47c0*/  @P1 STG.E.U8 desc[UR26][R2.64], R11 ;  /* 0x0000000b02001986 */ /* 0x0001e2000c10111a */
[----:B------:R-:W-:-:S03]  /*47d0*/  IADD3 R6, P1, PT, R7, R18, RZ ;  /* 0x0000001207067210 */ /* 0x000fc60007f3e0ff */
[----:B------:R1:W-:Y:S01]  /*47e0*/  @P2 STG.E.U8 desc[UR26][R4.64], R19 ;  /* 0x0000001304002986 */ /* 0x0003e2000c10111a */
[----:B------:R-:W-:Y:S02]  /*47f0*/  LEA.HI.X.SX32 R7, R7, R20, 0x1, P1 ;  /* 0x0000001407077211 */ /* 0x000fe400008f0eff */
[----:B------:R-:W-:-:S03]  /*4800*/  IADD3 R8, P1, PT, R9, R18, RZ ;  /* 0x0000001209087210 */ /* 0x000fc60007f3e0ff */
[----:B------:R2:W-:Y:S01]  /*4810*/  @P5 STG.E.U8 desc[UR26][R6.64], R21 ;  /* 0x0000001506005986 */ /* 0x0005e2000c10111a */
[----:B------:R-:W-:Y:S01]  /*4820*/  LEA.HI.X.SX32 R9, R9, R20, 0x1, P1 ;  /* 0x0000001409097211 */ /* 0x000fe200008f0eff */
[----:B0-----:R-:W-:Y:S01]  /*4830*/  IMAD R11, R24, 0x2, R10 ;  /* 0x00000002180b7824 */ /* 0x001fe200078e020a */
[----:B------:R-:W-:-:S03]  /*4840*/  IADD3 R2, P2, PT, R10, R18, RZ ;  /* 0x000000120a027210 */ /* 0x000fc60007f5e0ff */
[----:B------:R-:W-:Y:S01]  /*4850*/  IMAD R13, R24, 0x2, R11 ;  /* 0x00000002180d7824 */ /* 0x000fe200078e020b */
[----:B------:R-:W-:Y:S02]  /*4860*/  LEA.HI.X.SX32 R3, R10, R20, 0x1, P2 ;  /* 0x000000140a037211 */ /* 0x000fe400010f0eff */
[----:B------:R-:W-:Y:S01]  /*4870*/  IADD3 R10, P1, PT, R11, R18, RZ ;  /* 0x000000120b0a7210 */ /* 0x000fe20007f3e0ff */
[----:B-1----:R-:W-:Y:S01]  /*4880*/  IMAD R5, R24, 0x2, R13 ;  /* 0x0000000218057824 */ /* 0x002fe200078e020d */
[----:B------:R-:W-:Y:S02]  /*4890*/  ISETP.LT.AND P2, PT, R15, UR11, !P0 ;  /* 0x0000000b0f007c0c */ /* 0x000fe4000c741270 */
[----:B------:R-:W-:Y:S02]  /*48a0*/  LEA.HI.X.SX32 R11, R11, R20, 0x1, P1 ;  /* 0x000000140b0b7211 */ /* 0x000fe400008f0eff */
[----:B------:R-:W-:Y:S02]  /*48b0*/  IADD3 R12, P5, PT, R13, R18, RZ ;  /* 0x000000120d0c7210 */ /* 0x000fe40007fbe0ff */
[----:B------:R-:W-:-:S02]  /*48c0*/  ISETP.LT.AND P1, PT, R16, UR11, !P0 ;  /* 0x0000000b10007c0c */ /* 0x000fc4000c721270 */
[----:B------:R-:W-:Y:S02]  /*48d0*/  ISETP.LT.AND P0, PT, R17, UR11, !P0 ;  /* 0x0000000b11007c0c */ /* 0x000fe4000c701270 */
[----:B------:R-:W-:Y:S02]  /*48e0*/  LEA.HI.X.SX32 R13, R13, R20, 0x1, P5 ;  /* 0x000000140d0d7211 */ /* 0x000fe400028f0eff */
[----:B------:R-:W-:Y:S02]  /*48f0*/  IADD3 R4, P5, PT, R5, R18, RZ ;  /* 0x0000001205047210 */ /* 0x000fe40007fbe0ff */
[----:B--2---:R-:W-:Y:S02]  /*4900*/  PRMT R7, R22, 0x7773, RZ ;  /* 0x0000777316077816 */ /* 0x004fe400000000ff */
[C---:B------:R-:W-:Y:S02]  /*4910*/  PRMT R15, R23.reuse, 0x7770, RZ ;  /* 0x00007770170f7816 */ /* 0x040fe400000000ff */
[C---:B------:R-:W-:Y:S01]  /*4920*/  PRMT R17, R23.reuse, 0x7771, RZ ;  /* 0x0000777117117816 */ /* 0x040fe200000000ff */
[----:B------:R0:W-:Y:S01]  /*4930*/  @P4 STG.E.U8 desc[UR26][R8.64], R7 ;  /* 0x0000000708004986 */ /* 0x0001e2000c10111a */
[----:B------:R-:W-:-:S02]  /*4940*/  PRMT R19, R23, 0x7772, RZ ;  /* 0x0000777217137816 */ /* 0x000fc400000000ff */
[----:B------:R-:W-:Y:S01]  /*4950*/  LEA.HI.X.SX32 R5, R5, R20, 0x1, P5 ;  /* 0x0000001405057211 */ /* 0x000fe200028f0eff */
[----:B------:R0:W-:Y:S01]  /*4960*/  @P3 STG.E.U8 desc[UR26][R2.64], R15 ;  /* 0x0000000f02003986 */ /* 0x0001e2000c10111a */
[----:B------:R-:W-:-:S03]  /*4970*/  PRMT R23, R23, 0x7773, RZ ;  /* 0x0000777317177816 */ /* 0x000fc600000000ff */
[----:B------:R0:W-:Y:S04]  /*4980*/  @P2 STG.E.U8 desc[UR26][R10.64], R17 ;  /* 0x000000110a002986 */ /* 0x0001e8000c10111a */
[----:B------:R0:W-:Y:S04]  /*4990*/  @P1 STG.E.U8 desc[UR26][R12.64], R19 ;  /* 0x000000130c001986 */ /* 0x0001e8000c10111a */
[----:B------:R0:W-:Y:S01]  /*49a0*/  @P0 STG.E.U8 desc[UR26][R4.64], R23 ;  /* 0x0000001704000986 */ /* 0x0001e2000c10111a */
[----:B------:R-:W-:Y:S06]  /*49b0*/  BAR.SYNC.DEFER_BLOCKING 0x0 ;  /* 0x0000000000007b1d */ /* 0x000fec0000010000 */
[----:B------:R-:W-:Y:S05]  /*49c0*/  @P6 BRA `(.L_x_13) ;  /* 0x00000000009c6947 */ /* 0x000fea0003800000 */
[----:B------:R-:W1:Y:S01]  /*49d0*/  S2UR UR5, SR_CgaCtaId ;  /* 0x00000000000579c3 */ /* 0x000e620000008800 */
[----:B------:R-:W-:Y:S01]  /*49e0*/  NOP ;  /* 0x0000000000007918 */ /* 0x000fe20000000000 */
[----:B------:R-:W-:Y:S01]  /*49f0*/  UMOV UR4, 0x50 ;  /* 0x0000005000047882 */ /* 0x000fe20000000000 */
[----:B------:R-:W-:Y:S02]  /*4a00*/  IMAD.U32 R0, RZ, RZ, UR12 ;  /* 0x0000000cff007e24 */ /* 0x000fe4000f8e00ff */
[----:B0-----:R-:W-:-:S03]  /*4a10*/  IMAD.MOV.U32 R3, RZ, RZ, 0x1 ;  /* 0x00000001ff037424 */ /* 0x001fc600078e00ff */
[----:B------:R-:W-:-:S04]  /*4a20*/  LOP3.LUT R0, R0, 0xffff, RZ, 0xc0, !PT ;  /* 0x0000ffff00007812 */ /* 0x000fc800078ec0ff */
[----:B------:R-:W-:-:S05]  /*4a30*/  SHF.R.U32.HI R0, RZ, 0x5, R0 ;  /* 0x00000005ff007819 */ /* 0x000fca0000011600 */
[----:B------:R-:W-:Y:S01]  /*4a40*/  VIADD R2, R0, 0x10 ;  /* 0x0000001000027836 */ /* 0x000fe20000000000 */
[----:B------:R-:W-:Y:S01]  /*4a50*/  SHF.L.U32 R0, R3, R0, RZ ;  /* 0x0000000003007219 */ /* 0x000fe200000006ff */
[----:B-1----:R-:W-:-:S03]  /*4a60*/  ULEA UR6, UR5, UR4, 0x18 ;  /* 0x0000000405067291 */ /* 0x002fc6000f8ec0ff */
[----:B------:R-:W-:-:S04]  /*4a70*/  SHF.L.U32 R3, R3, R2, RZ ;  /* 0x0000000203037219 */ /* 0x000fc800000006ff */
[----:B------:R-:W-:Y:S02]  /*4a80*/  LOP3.LUT R0, R3, R0, RZ, 0xfc, !PT ;  /* 0x0000000003007212 */ /* 0x000fe400078efcff */
[----:B------:R-:W0:Y:S02]  /*4a90*/  LDS R5, [UR6] ;  /* 0x00000006ff057984 */ /* 0x000e240008000800 */
[C---:B------:R-:W-:Y:S02]  /*4aa0*/  LOP3.LUT R2, R0.reuse, 0xffff, RZ, 0xc0, !PT ;  /* 0x0000ffff00027812 */ /* 0x040fe400078ec0ff */
[----:B0-----:R-:W-:-:S04]  /*4ab0*/  LOP3.LUT R3, R0, 0xffff, R5, 0x80, !PT ;  /* 0x0000ffff00037812 */ /* 0x001fc800078e8005 */
[----:B------:R-:W-:-:S13]  /*4ac0*/  ISETP.NE.AND P0, PT, R3, R2, PT ;  /* 0x000000020300720c */ /* 0x000fda0003f05270 */
[----:B------:R-:W-:Y:S05]  /*4ad0*/  @P0 BRA `(.L_x_14) ;  /* 0x0000000000500947 */ /* 0x000fea0003800000 */
[----:B------:R-:W-:Y:S02]  /*4ae0*/  SHF.R.U32.HI R5, RZ, 0x10, R5 ;  /* 0x00000010ff057819 */ /* 0x000fe40000011605 */
[----:B------:R-:W-:-:S04]  /*4af0*/  SHF.R.U32.HI R2, RZ, 0x10, R0 ;  /* 0x00000010ff027819 */ /* 0x000fc80000011600 */
[----:B------:R-:W-:-:S04]  /*4b00*/  LOP3.LUT R5, R5, R2, RZ, 0xc0, !PT ;  /* 0x0000000205057212 */ /* 0x000fc800078ec0ff */
[----:B------:R-:W-:-:S13]  /*4b10*/  ISETP.NE.AND P0, PT, R5, R2, PT ;  /* 0x000000020500720c */ /* 0x000fda0003f05270 */
[----:B------:R-:W-:Y:S05]  /*4b20*/  @P0 BRA `(.L_x_15) ;  /* 0x0000000000300947 */ /* 0x000fea0003800000 */
[----:B------:R-:W-:Y:S01]  /*4b30*/  R2UR UR4, R0 ;  /* 0x00000000000472ca */ /* 0x000fe200000e0000 */
[----:B------:R-:W-:Y:S01]  /*4b40*/  VOTEU.ANY UR5, UPT, PT ;  /* 0x0000000000057886 */ /* 0x000fe200038e0100 */
[----:B------:R-:W0:Y:S01]  /*4b50*/  S2R R0, SR_LANEID ;  /* 0x0000000000007919 */ /* 0x000e220000000000 */
[----:B------:R-:W-:-:S10]  /*4b60*/  UFLO.U32 UR5, UR5 ;  /* 0x00000005000572bd */ /* 0x000fd400080e0000 */
[----:B------:R-:W-:-:S06]  /*4b70*/  ULOP3.LUT UR4, URZ, UR4, URZ, 0x33, !UPT ;  /* 0x00000004ff047292 */ /* 0x000fcc000f8e33ff */
[----:B------:R-:W-:-:S04]  /*4b80*/  IMAD.U32 R2, RZ, RZ, UR4 ;  /* 0x00000004ff027e24 */ /* 0x000fc8000f8e00ff */
[----:B------:R-:W1:Y:S02]  /*4b90*/  REDUX UR7, R2 ;  /* 0x00000000020773c4 */ /* 0x000e640000000000 */
[----:B------:R2:W-:Y:S01]  /*4ba0*/  UTCATOMSWS.AND URZ, UR4 ;  /* 0x0000000400ff79e3 */ /* 0x0005e20008000000 */
[----:B0-----:R-:W-:Y:S01]  /*4bb0*/  ISETP.EQ.U32.AND P0, PT, R0, UR5, PT ;  /* 0x0000000500007c0c */ /* 0x001fe2000bf02070 */
[----:B-1----:R-:W-:-:S12]  /*4bc0*/  IMAD.U32 R0, RZ, RZ, UR7 ;  /* 0x00000007ff007e24 */ /* 0x002fd8000f8e00ff */
[----:B------:R2:W-:Y:S01]  /*4bd0*/  @P0 ATOMS.AND RZ, [UR6], R0 ;  /* 0x00000000ffff098c */ /* 0x0005e2000a800006 */
[----:B------:R-:W-:Y:S05]  /*4be0*/  BRA `(.L_x_13) ;  /* 0x0000000000147947 */ /* 0x000fea0003800000 */
.L_x_15:
[----:B------:R-:W-:-:S07]  /*4bf0*/  MOV R2, 0x4c10 ;  /* 0x00004c1000027802 */ /* 0x000fce0000000f00 */
[----:B------:R-:W-:Y:S05]  /*4c00*/  CALL.REL.NOINC `($__internal_0_$__cuda_sm10x_tcgen05_guardrail_trap_col_being_dealloced_not_returned_by_alloc) ;  /* 0x00000000002c7944 */ /* 0x000fea0003c00000 */
[----:B------:R-:W-:Y:S05]  /*4c10*/  BRA `(.L_x_13) ;  /* 0x0000000000087947 */ /* 0x000fea0003800000 */
.L_x_14:
[----:B------:R-:W-:-:S07]  /*4c20*/  MOV R2, 0x4c40 ;  /* 0x00004c4000027802 */ /* 0x000fce0000000f00 */
[----:B------:R-:W-:Y:S05]  /*4c30*/  CALL.REL.NOINC `($__internal_2_$__cuda_sm10x_tcgen05_guardrail_trap_unallocated_columns_being_dealloced) ;  /* 0x0000000000387944 */ /* 0x000fea0003c00000 */
.L_x_13:
[----:B------:R-:W-:Y:S01]  /*4c40*/  NOP ;  /* 0x0000000000007918 */ /* 0x000fe20000000000 */
[----:B--2---:R-:W-:Y:S05]  /*4c50*/  EXIT ;  /* 0x000000000000794d */ /* 0x004fea0003800000 */
.L_x_8:
[----:B------:R-:W0:Y:S02]  /*4c60*/  SYNCS.PHASECHK.TRANS64.TRYWAIT P6, [UR15], R82 ;  /* 0x00000052ff0075a7 */ /* 0x000e2400080c110f */
[----:B0-----:R-:W-:Y:S05]  /*4c70*/  @!P6 BRA `(.L_x_8) ;  /* 0xfffffffc00f8e947 */ /* 0x001fea000383ffff */
[----:B------:R-:W-:Y:S05]  /*4c80*/  BRA `(.L_x_16) ;  /* 0xffffffe400b07947 */ /* 0x000fea000383ffff */
.L_x_12:
[----:B------:R-:W1:Y:S02]  /*4c90*/  SYNCS.PHASECHK.TRANS64.TRYWAIT P1, [UR15], R4 ;  /* 0x00000004ff0075a7 */ /* 0x000e64000802110f */
[----:B-1----:R-:W-:Y:S05]  /*4ca0*/  @!P1 BRA `(.L_x_12) ;  /* 0xfffffffc00f89947 */ /* 0x002fea000383ffff */
[----:B------:R-:W-:Y:S05]  /*4cb0*/  BRA `(.L_x_11) ;  /* 0xfffffff4008c7947 */ /* 0x000fea000383ffff */
        .weak           $__internal_0_$__cuda_sm10x_tcgen05_guardrail_trap_col_being_dealloced_not_returned_by_alloc
        .type           $__internal_0_$__cuda_sm10x_tcgen05_guardrail_trap_col_being_dealloced_not_returned_by_alloc,@function
        .size           $__internal_0_$__cuda_sm10x_tcgen05_guardrail_trap_col_being_dealloced_not_returned_by_alloc,($__internal_1_$__cuda_sm10x_tcgen05_guardrail_trap_phase_invalid_during_alloc - $__internal_0_$__cuda_sm10x_tcgen05_guardrail_trap_col_being_dealloced_not_returned_by_alloc)
$__internal_0_$__cuda_sm10x_tcgen05_guardrail_trap_col_being_dealloced_not_returned_by_alloc:
[----:B------:R-:W-:Y:S05]  /*4cc0*/  BPT.TRAP 0x1 ;  /* 0x000000040000795c */ /* 0x000fea0000300000 */
[----:B------:R-:W-:-:S04]  /*4cd0*/  IMAD.MOV.U32 R3, RZ, RZ, 0x0 ;  /* 0x00000000ff037424 */ /* 0x000fc800078e00ff */
[----:B------:R-:W-:Y:S05]  /*4ce0*/  RET.REL.NODEC R2 `(matmul_kernel) ;  /* 0xffffffb002c47950 */ /* 0x000fea0003c3ffff */
        .weak           $__internal_1_$__cuda_sm10x_tcgen05_guardrail_trap_phase_invalid_during_alloc
        .type           $__internal_1_$__cuda_sm10x_tcgen05_guardrail_trap_phase_invalid_during_alloc,@function
        .size           $__internal_1_$__cuda_sm10x_tcgen05_guardrail_trap_phase_invalid_during_alloc,($__internal_2_$__cuda_sm10x_tcgen05_guardrail_trap_unallocated_columns_being_dealloced - $__internal_1_$__cuda_sm10x_tcgen05_guardrail_trap_phase_invalid_during_alloc)
$__internal_1_$__cuda_sm10x_tcgen05_guardrail_trap_phase_invalid_during_alloc:
[----:B------:R-:W-:Y:S05]  /*4cf0*/  BPT.TRAP 0x1 ;  /* 0x000000040000795c */ /* 0x000fea0000300000 */
[----:B------:R-:W-:-:S04]  /*4d00*/  IMAD.MOV.U32 R3, RZ, RZ, 0x0 ;  /* 0x00000000ff037424 */ /* 0x000fc800078e00ff */
[----:B------:R-:W-:Y:S05]  /*4d10*/  RET.REL.NODEC R2 `(matmul_kernel) ;  /* 0xffffffb002b87950 */ /* 0x000fea0003c3ffff */
        .weak           $__internal_2_$__cuda_sm10x_tcgen05_guardrail_trap_unallocated_columns_being_dealloced
        .type           $__internal_2_$__cuda_sm10x_tcgen05_guardrail_trap_unallocated_columns_being_dealloced,@function
        .size           $__internal_2_$__cuda_sm10x_tcgen05_guardrail_trap_unallocated_columns_being_dealloced,(.L_x_20 - $__internal_2_$__cuda_sm10x_tcgen05_guardrail_trap_unallocated_columns_being_dealloced)
$__internal_2_$__cuda_sm10x_tcgen05_guardrail_trap_unallocated_columns_being_dealloced:
[----:B------:R-:W-:Y:S05]  /*4d20*/  BPT.TRAP 0x1 ;  /* 0x000000040000795c */ /* 0x000fea0000300000 */
[----:B------:R-:W-:-:S04]  /*4d30*/  IMAD.MOV.U32 R3, RZ, RZ, 0x0 ;  /* 0x00000000ff037424 */ /* 0x000fc800078e00ff */
[----:B------:R-:W-:Y:S05]  /*4d40*/  RET.REL.NODEC R2 `(matmul_kernel) ;  /* 0xffffffb002ac7950 */ /* 0x000fea0003c3ffff */
.L_x_17:
[----:B------:R-:W-:-:S00]  /*4d50*/  BRA `(.L_x_17) ;  /* 0xfffffffc00fc7947 */ /* 0x000fc0000383ffff */
[----:B------:R-:W-:-:S00]  /*4d60*/  NOP ;  /* 0x0000000000007918 */ /* 0x000fc00000000000 */
        /* <DEDUP_REMOVED lines=9> */
.L_x_20:


//--------------------- .nv.shared.matmul_kernel  --------------------------
	.section	.nv.shared.matmul_kernel,"aw",@nobits
	.sectionflags	@""
	.align	16
	.zero		1024


//--------------------- .nv.shared.reserved.0     --------------------------
	.section	.nv.shared.reserved.0,"aw",@nobits
	.align	8
	.weak		__nv_reservedSMEM_offset_0_alias
	.size		__nv_reservedSMEM_offset_0_alias, 0, 64
	.other		__nv_reservedSMEM_offset_0_alias,@"STO_CUDA_RESERVED_SHARED STV_DEFAULT"
__nv_reservedSMEM_offset_0_alias:
	.zero		0
.nv.shared.reserved.0:
	.zero		64
	.weak		__nv_reservedSMEM_allocation_phase
	.type		__nv_reservedSMEM_allocation_phase,@object
	.size		__nv_reservedSMEM_allocation_phase,(.L_0 - __nv_reservedSMEM_allocation_phase)
__nv_reservedSMEM_allocation_phase:
	.zero		1
.L_0:
	.zero		7
	.weak		__nv_reservedSMEM_devtool_atexit_pc
	.type		__nv_reservedSMEM_devtool_atexit_pc,@object
	.size		__nv_reservedSMEM_devtool_atexit_pc,(__nv_reservedSMEM_allocation_mask - __nv_reservedSMEM_devtool_atexit_pc)
__nv_reservedSMEM_devtool_atexit_pc:
	.zero		8
	.weak		__nv_reservedSMEM_allocation_mask
	.type		__nv_reservedSMEM_allocation_mask,@object
	.size		__nv_reservedSMEM_allocation_mask,(.L_2 - __nv_reservedSMEM_allocation_mask)
__nv_reservedSMEM_allocation_mask:
	.zero		4
.L_2:


//--------------------- .nv.constant0.matmul_kernel --------------------------
	.section	.nv.constant0.matmul_kernel,"a",@progbits
	.sectionflags	@""
	.align	4
.nv.constant0.matmul_kernel:
	.zero		976


//--------------------- SYMBOLS --------------------------

	.type		.nv.reservedSmem.offset0,@object
	.size		.nv.reservedSmem.offset0,0x4
	.type		.nv.reservedSmem.cap,@object
	.size		.nv.reservedSmem.cap,0x4
